	.headerflags	@"EF_CUDA_TEXMODE_UNIFIED EF_CUDA_64BIT_ADDRESS EF_CUDA_SM86 EF_CUDA_VIRTUAL_SM(EF_CUDA_SM86)"
	.elftype	@"ET_EXEC"


//--------------------- .nv.info                  --------------------------
	.section	.nv.info,"",@"SHT_CUDA_INFO"
	.align	4


	//----- nvinfo : EIATTR_REGCOUNT
	.align		4
        /*0000*/ 	.byte	0x04, 0x2f
        /*0002*/ 	.short	(.L_1 - .L_0)
	.align		4
.L_0:
        /*0004*/ 	.word	index@(triton_mm)
        /*0008*/ 	.word	0x00000060


	//----- nvinfo : EIATTR_MAX_STACK_SIZE
	.align		4
.L_1:
        /*000c*/ 	.byte	0x04, 0x23
        /*000e*/ 	.short	(.L_3 - .L_2)
	.align		4
.L_2:
        /*0010*/ 	.word	index@(triton_mm)
        /*0014*/ 	.word	0x00000000


	//----- nvinfo : EIATTR_MIN_STACK_SIZE
	.align		4
.L_3:
        /*0018*/ 	.byte	0x04, 0x12
        /*001a*/ 	.short	(.L_5 - .L_4)
	.align		4
.L_4:
        /*001c*/ 	.word	index@(triton_mm)
        /*0020*/ 	.word	0x00000008


	//----- nvinfo : EIATTR_FRAME_SIZE
	.align		4
.L_5:
        /*0024*/ 	.byte	0x04, 0x11
        /*0026*/ 	.short	(.L_7 - .L_6)
	.align		4
.L_6:
        /*0028*/ 	.word	index@(triton_mm)
        /*002c*/ 	.word	0x00000008
.L_7:


//--------------------- .nv.info.triton_mm        --------------------------
	.section	.nv.info.triton_mm,"",@"SHT_CUDA_INFO"
	.align	4


	//----- nvinfo : EIATTR_CUDA_API_VERSION
	.align		4
        /*0000*/ 	.byte	0x04, 0x37
        /*0002*/ 	.short	(.L_9 - .L_8)
.L_8:
        /*0004*/ 	.word	0x0000007b


	//----- nvinfo : EIATTR_SW2861232_WAR
	.align		4
.L_9:
        /*0008*/ 	.byte	0x01, 0x35
	.zero		2


	//----- nvinfo : EIATTR_PARAM_CBANK
	.align		4
        /*000c*/ 	.byte	0x04, 0x0a
        /*000e*/ 	.short	(.L_11 - .L_10)
	.align		4
.L_10:
        /*0010*/ 	.word	index@(.nv.constant0.triton_mm)
        /*0014*/ 	.short	0x0160
        /*0016*/ 	.short	0x001c


	//----- nvinfo : EIATTR_CBANK_PARAM_SIZE
	.align		4
.L_11:
        /*0018*/ 	.byte	0x03, 0x19
        /*001a*/ 	.short	0x001c


	//----- nvinfo : EIATTR_KPARAM_INFO
	.align		4
        /*001c*/ 	.byte	0x04, 0x17
        /*001e*/ 	.short	(.L_13 - .L_12)
.L_12:
        /*0020*/ 	.word	0x00000000
        /*0024*/ 	.short	0x0003
        /*0026*/ 	.short	0x0018
        /*0028*/ 	.byte	0x00, 0xf0, 0x11, 0x00


	//----- nvinfo : EIATTR_KPARAM_INFO
	.align		4
.L_13:
        /*002c*/ 	.byte	0x04, 0x17
        /*002e*/ 	.short	(.L_15 - .L_14)
.L_14:
        /*0030*/ 	.word	0x00000000
        /*0034*/ 	.short	0x0002
        /*0036*/ 	.short	0x0010
        /*0038*/ 	.byte	0x00, 0xf0, 0x21, 0x00


	//----- nvinfo : EIATTR_KPARAM_INFO
	.align		4
.L_15:
        /*003c*/ 	.byte	0x04, 0x17
        /*003e*/ 	.short	(.L_17 - .L_16)
.L_16:
        /*0040*/ 	.word	0x00000000
        /*0044*/ 	.short	0x0001
        /*0046*/ 	.short	0x0008
        /*0048*/ 	.byte	0x00, 0xf0, 0x21, 0x00


	//----- nvinfo : EIATTR_KPARAM_INFO
	.align		4
.L_17:
        /*004c*/ 	.byte	0x04, 0x17
        /*004e*/ 	.short	(.L_19 - .L_18)
.L_18:
        /*0050*/ 	.word	0x00000000
        /*0054*/ 	.short	0x0000
        /*0056*/ 	.short	0x0000
        /*0058*/ 	.byte	0x00, 0xf0, 0x21, 0x00


	//----- nvinfo : EIATTR_MAXREG_COUNT
	.align		4
.L_19:
        /*005c*/ 	.byte	0x03, 0x1b
        /*005e*/ 	.short	0x00ff


	//----- nvinfo : EIATTR_EXIT_INSTR_OFFSETS
	.align		4
        /*0060*/ 	.byte	0x04, 0x1c
        /*0062*/ 	.short	(.L_21 - .L_20)


	//   ....[0]....
.L_20:
        /*0064*/ 	.word	0x00000040


	//   ....[1]....
        /*0068*/ 	.word	0x00006680


	//   ....[2]....
        /*006c*/ 	.word	0x000066d0


	//----- nvinfo : EIATTR_MAX_THREADS
	.align		4
.L_21:
        /*0070*/ 	.byte	0x04, 0x05
        /*0072*/ 	.short	(.L_23 - .L_22)
.L_22:
        /*0074*/ 	.word	0x00000080
        /*0078*/ 	.word	0x00000001
        /*007c*/ 	.word	0x00000001
.L_23:


//--------------------- .nv.rel.action            --------------------------
	.section	.nv.rel.action,"",@"SHT_CUDA_RELOCINFO"
	.align	8
	.sectionentsize	8
        /*0000*/ 	.byte	0x73, 0x00, 0x00, 0x00, 0x00, 0x00, 0x00, 0x00, 0x00, 0x00, 0x00, 0x11, 0x25, 0x00, 0x05, 0x36


//--------------------- .nv.constant0.triton_mm   --------------------------
	.section	.nv.constant0.triton_mm,"a",@progbits
	.align	4
.nv.constant0.triton_mm:
	.zero		380


//--------------------- .text.triton_mm           --------------------------
	.section	.text.triton_mm,"ax",@progbits
	.sectionflags	@"SHF_BARRIERS=1"
	.sectioninfo	@"SHI_REGISTERS=96"
	.align	128
        .global         triton_mm
        .type           triton_mm,@function
        .size           triton_mm,(.L_x_3 - triton_mm)
        .other          triton_mm,@"STO_CUDA_ENTRY STV_DEFAULT"
triton_mm:
.text.triton_mm:
[----:B------:R-:W-:-:S02]  /*0000*/  MOV R1, c[0x0][0x28] ;  /* 0x00000a0000017a02 */ /* 0x000fc40000000f00 */
[----:B------:R-:W-:Y:S02]  /*0010*/  MOV R0, c[0x0][0x178] ;  /* 0x00005e0000007a02 */ /* 0x000fe40000000f00 */
[----:B------:R-:W-:Y:S02]  /*0020*/  IADD3 R1, R1, -0x8, RZ ;  /* 0xfffffff801017810 */ /* 0x000fe40007ffe0ff */
[----:B------:R-:W-:-:S13]  /*0030*/  LOP3.LUT P0, RZ, R0, 0xffffff, RZ, 0xc0, !PT ;  /* 0x00ffffff00ff7812 */ /* 0x000fda000780c0ff */
[----:B------:R-:W-:Y:S05]  /*0040*/  @!P0 EXIT ;  /* 0x000000000000894d */ /* 0x000fea0003800000 */
[----:B------:R-:W1:Y:S01]  /*0050*/  S2R R9, SR_CTAID.X ;  /* 0x0000000000097919 */ /* 0x000e620000002500 */
[----:B------:R-:W-:Y:S01]  /*0060*/  IADD3 R0, R0, 0x1f, RZ ;  /* 0x0000001f00007810 */ /* 0x000fe20007ffe0ff */
[----:B------:R-:W-:Y:S01]  /*0070*/  ULDC.64 UR4, c[0x0][0x118] ;  /* 0x0000460000047ab9 */ /* 0x000fe20000000a00 */
[----:B------:R-:W-:Y:S02]  /*0080*/  MOV R41, 0x4 ;  /* 0x0000000400297802 */ /* 0x000fe40000000f00 */
[----:B------:R-:W-:-:S04]  /*0090*/  SHF.R.S32.HI R3, RZ, 0x1f, R0 ;  /* 0x0000001fff037819 */ /* 0x000fc80000011400 */
[----:B------:R-:W-:Y:S02]  /*00a0*/  LEA.HI R3, R3, R0, RZ, 0x5 ;  /* 0x0000000003037211 */ /* 0x000fe400078f28ff */
[----:B-1----:R-:W-:Y:S02]  /*00b0*/  SHF.R.S32.HI R2, RZ, 0x1f, R9 ;  /* 0x0000001fff027819 */ /* 0x002fe40000011409 */
[-C--:B------:R-:W-:Y:S02]  /*00c0*/  IABS R10, R9.reuse ;  /* 0x00000009000a7213 */ /* 0x080fe40000000000 */
[----:B------:R-:W-:Y:S02]  /*00d0*/  LEA.HI R4, R2, R9, RZ, 0x6 ;  /* 0x0000000902047211 */ /* 0x000fe400078f30ff */
[----:B------:R-:W-:Y:S02]  /*00e0*/  ISETP.GE.AND P1, PT, R9, RZ, PT ;  /* 0x000000ff0900720c */ /* 0x000fe40003f26270 */
[----:B------:R-:W-:-:S02]  /*00f0*/  SHF.R.S32.HI R2, RZ, 0x6, R4 ;  /* 0x00000006ff027819 */ /* 0x000fc40000011404 */
[----:B------:R-:W-:Y:S02]  /*0100*/  LOP3.LUT R4, R4, 0xffffffc0, RZ, 0xc0, !PT ;  /* 0xffffffc004047812 */ /* 0x000fe400078ec0ff */
[----:B------:R-:W-:Y:S02]  /*0110*/  SHF.L.U32 R0, R2, 0x3, RZ ;  /* 0x0000000302007819 */ /* 0x000fe400000006ff */
[----:B------:R-:W-:Y:S02]  /*0120*/  IADD3 R4, -R4, R9, RZ ;  /* 0x0000000904047210 */ /* 0x000fe40007ffe1ff */
[----:B------:R-:W-:Y:S02]  /*0130*/  LEA.HI.SX32 R3, R3, -R0, 0x1b ;  /* 0x8000000003037211 */ /* 0x000fe400078fdaff */
[----:B------:R-:W-:Y:S02]  /*0140*/  IABS R17, R4 ;  /* 0x0000000400117213 */ /* 0x000fe40000000000 */
[----:B------:R-:W-:-:S04]  /*0150*/  IMNMX R5, R3, 0x8, PT ;  /* 0x0000000803057817 */ /* 0x000fc80003800200 */
[-C--:B------:R-:W-:Y:S02]  /*0160*/  IABS R13, R5.reuse ;  /* 0x00000005000d7213 */ /* 0x080fe40000000000 */
[-C--:B------:R-:W-:Y:S02]  /*0170*/  IABS R11, R5.reuse ;  /* 0x00000005000b7213 */ /* 0x080fe40000000000 */
[----:B------:R-:W1:Y:S01]  /*0180*/  I2F.RP R6, R13 ;  /* 0x0000000d00067306 */ /* 0x000e620000209400 */
[----:B------:R-:W-:Y:S02]  /*0190*/  LOP3.LUT R9, RZ, R5, RZ, 0x33, !PT ;  /* 0x00000005ff097212 */ /* 0x000fe400078e33ff */
[----:B------:R-:W-:Y:S02]  /*01a0*/  IADD3 R15, RZ, -R11, RZ ;  /* 0x8000000bff0f7210 */ /* 0x000fe40007ffe0ff */
[----:B------:R-:W-:-:S04]  /*01b0*/  LOP3.LUT R4, R4, R5, RZ, 0x3c, !PT ;  /* 0x0000000504047212 */ /* 0x000fc800078e3cff */
[----:B------:R-:W-:Y:S01]  /*01c0*/  ISETP.GE.AND P3, PT, R4, RZ, PT ;  /* 0x000000ff0400720c */ /* 0x000fe20003f66270 */
[----:B-1----:R-:W1:Y:S02]  /*01d0*/  MUFU.RCP R6, R6 ;  /* 0x0000000600067308 */ /* 0x002e640000001000 */
[----:B-1----:R-:W-:-:S06]  /*01e0*/  IADD3 R2, R6, 0xffffffe, RZ ;  /* 0x0ffffffe06027810 */ /* 0x002fcc0007ffe0ff */
[----:B------:R1:W2:Y:S02]  /*01f0*/  F2I.FTZ.U32.TRUNC.NTZ R3, R2 ;  /* 0x0000000200037305 */ /* 0x0002a4000021f000 */
[----:B-1----:R-:W-:Y:S02]  /*0200*/  MOV R2, RZ ;  /* 0x000000ff00027202 */ /* 0x002fe40000000f00 */
[----:B--2---:R-:W-:-:S05]  /*0210*/  IADD3 R8, RZ, -R3, RZ ;  /* 0x80000003ff087210 */ /* 0x004fca0007ffe0ff */
[----:B------:R-:W-:-:S04]  /*0220*/  IMAD R7, R8, R13, RZ ;  /* 0x0000000d08077224 */ /* 0x000fc800078e02ff */
[----:B------:R-:W-:Y:S01]  /*0230*/  IMAD.HI.U32 R8, R3, R7, R2 ;  /* 0x0000000703087227 */ /* 0x000fe200078e0002 */
[----:B------:R-:W-:Y:S02]  /*0240*/  IABS R7, c[0x0][0x178] ;  /* 0x00005e0000077a13 */ /* 0x000fe40000000000 */
[----:B------:R-:W-:Y:S02]  /*0250*/  MOV R3, R10 ;  /* 0x0000000a00037202 */ /* 0x000fe40000000f00 */
[----:B------:R-:W1:Y:S01]  /*0260*/  I2F.RP R6, R7 ;  /* 0x0000000700067306 */ /* 0x000e620000209400 */
[----:B------:R-:W2:Y:S02]  /*0270*/  S2R R10, SR_TID.X ;  /* 0x00000000000a7919 */ /* 0x000ea40000002100 */
[----:B------:R-:W-:-:S04]  /*0280*/  IMAD.HI.U32 R2, R8, R3, RZ ;  /* 0x0000000308027227 */ /* 0x000fc800078e00ff */
[----:B------:R-:W-:-:S05]  /*0290*/  IMAD R2, R2, R15, R3 ;  /* 0x0000000f02027224 */ /* 0x000fca00078e0203 */
[----:B------:R-:W-:Y:S01]  /*02a0*/  ISETP.GT.U32.AND P0, PT, R13, R2, PT ;  /* 0x000000020d00720c */ /* 0x000fe20003f04070 */
[----:B-1----:R-:W1:-:S12]  /*02b0*/  MUFU.RCP R6, R6 ;  /* 0x0000000600067308 */ /* 0x002e580000001000 */
[----:B------:R-:W-:Y:S02]  /*02c0*/  @!P0 IADD3 R2, R2, -R13, RZ ;  /* 0x8000000d02028210 */ /* 0x000fe40007ffe0ff */
[----:B--2---:R-:W-:Y:S02]  /*02d0*/  SHF.L.U32 R93, R10, 0x2, RZ ;  /* 0x000000020a5d7819 */ /* 0x004fe400000006ff */
[----:B------:R-:W-:Y:S02]  /*02e0*/  ISETP.GT.U32.AND P0, PT, R13, R2, PT ;  /* 0x000000020d00720c */ /* 0x000fe40003f04070 */
[----:B------:R-:W-:Y:S02]  /*02f0*/  LOP3.LUT R93, R93, 0x7c, RZ, 0xc0, !PT ;  /* 0x0000007c5d5d7812 */ /* 0x000fe400078ec0ff */
[----:B-1----:R-:W-:Y:S01]  /*0300*/  IADD3 R3, R6, 0xffffffe, RZ ;  /* 0x0ffffffe06037810 */ /* 0x002fe20007ffe0ff */
[----:B------:R-:W-:Y:S01]  /*0310*/  IMAD.HI.U32 R6, R8, R17, RZ ;  /* 0x0000001108067227 */ /* 0x000fe200078e00ff */
[----:B------:R-:W-:-:S03]  /*0320*/  SHF.R.U32.HI R8, RZ, 0x5, R10 ;  /* 0x00000005ff087819 */ /* 0x000fc6000001160a */
[----:B------:R-:W-:Y:S01]  /*0330*/  IMAD R12, R6, R15, R17 ;  /* 0x0000000f060c7224 */ /* 0x000fe200078e0211 */
[----:B------:R-:W1:Y:S01]  /*0340*/  F2I.FTZ.U32.TRUNC.NTZ R3, R3 ;  /* 0x0000000300037305 */ /* 0x000e62000021f000 */
[----:B------:R-:W-:Y:S02]  /*0350*/  SGXT.U32 R8, R8, 0x2 ;  /* 0x000000020808781a */ /* 0x000fe40000000000 */
[----:B------:R-:W-:Y:S02]  /*0360*/  @!P0 IADD3 R2, R2, -R13, RZ ;  /* 0x8000000d02028210 */ /* 0x000fe40007ffe0ff */
[----:B------:R-:W-:Y:S02]  /*0370*/  ISETP.NE.AND P0, PT, R5, RZ, PT ;  /* 0x000000ff0500720c */ /* 0x000fe40003f05270 */
[----:B------:R-:W-:Y:S02]  /*0380*/  @!P1 IADD3 R2, -R2, RZ, RZ ;  /* 0x000000ff02029210 */ /* 0x000fe40007ffe1ff */
[----:B------:R-:W-:-:S02]  /*0390*/  ISETP.GT.U32.AND P2, PT, R13, R12, PT ;  /* 0x0000000c0d00720c */ /* 0x000fc40003f44070 */
[----:B------:R-:W-:-:S04]  /*03a0*/  SEL R11, R9, R2, !P0 ;  /* 0x00000002090b7207 */ /* 0x000fc80004000000 */
[----:B------:R-:W-:Y:S02]  /*03b0*/  IADD3 R11, R0, R11, RZ ;  /* 0x0000000b000b7210 */ /* 0x000fe40007ffe0ff */
[----:B-1----:R-:W-:Y:S02]  /*03c0*/  IADD3 R2, RZ, -R3, RZ ;  /* 0x80000003ff027210 */ /* 0x002fe40007ffe0ff */
[----:B------:R-:W-:Y:S02]  /*03d0*/  SHF.L.U32 R11, R11, 0x5, RZ ;  /* 0x000000050b0b7819 */ /* 0x000fe400000006ff */
[----:B------:R-:W-:Y:S02]  /*03e0*/  MOV R0, R2 ;  /* 0x0000000200007202 */ /* 0x000fe40000000f00 */
[----:B------:R-:W-:Y:S02]  /*03f0*/  MOV R2, RZ ;  /* 0x000000ff00027202 */ /* 0x000fe40000000f00 */
[----:B------:R-:W-:Y:S01]  /*0400*/  LOP3.LUT R17, R11, R8, RZ, 0xfc, !PT ;  /* 0x000000080b117212 */ /* 0x000fe200078efcff */
[----:B------:R-:W-:Y:S01]  /*0410*/  IMAD R15, R0, R7, RZ ;  /* 0x00000007000f7224 */ /* 0x000fe200078e02ff */
[----:B------:R-:W-:-:S02]  /*0420*/  @!P2 IADD3 R12, R12, -R13, RZ ;  /* 0x8000000d0c0ca210 */ /* 0x000fc40007ffe0ff */
[----:B------:R-:W-:Y:S01]  /*0430*/  IABS R14, R17 ;  /* 0x00000011000e7213 */ /* 0x000fe20000000000 */
[----:B------:R-:W-:Y:S01]  /*0440*/  IMAD.HI.U32 R2, R3, R15, R2 ;  /* 0x0000000f03027227 */ /* 0x000fe200078e0002 */
[C-C-:B------:R-:W-:Y:S02]  /*0450*/  LOP3.LUT R15, R11.reuse, 0x4, R8.reuse, 0xfe, !PT ;  /* 0x000000040b0f7812 */ /* 0x140fe400078efe08 */
[----:B------:R-:W-:Y:S02]  /*0460*/  LOP3.LUT R19, R11, 0x8, R8, 0xfe, !PT ;  /* 0x000000080b137812 */ /* 0x000fe400078efe08 */
[----:B------:R-:W-:Y:S01]  /*0470*/  IABS R3, R15 ;  /* 0x0000000f00037213 */ /* 0x000fe20000000000 */
[----:B------:R-:W-:Y:S01]  /*0480*/  IMAD.HI.U32 R0, R2, R14, RZ ;  /* 0x0000000e02007227 */ /* 0x000fe200078e00ff */
[----:B------:R-:W-:Y:S02]  /*0490*/  ISETP.GE.U32.AND P1, PT, R12, R13, PT ;  /* 0x0000000d0c00720c */ /* 0x000fe40003f26070 */
[----:B------:R-:W-:-:S02]  /*04a0*/  MOV R5, R3 ;  /* 0x0000000300057202 */ /* 0x000fc40000000f00 */
[----:B------:R-:W-:Y:S02]  /*04b0*/  IABS R13, R19 ;  /* 0x00000013000d7213 */ /* 0x000fe40000000000 */
[----:B------:R-:W-:Y:S01]  /*04c0*/  IADD3 R0, -R0, RZ, RZ ;  /* 0x000000ff00007210 */ /* 0x000fe20007ffe1ff */
[----:B------:R-:W-:Y:S01]  /*04d0*/  IMAD.HI.U32 R3, R2, R5, RZ ;  /* 0x0000000502037227 */ /* 0x000fe200078e00ff */
[----:B------:R-:W-:Y:S02]  /*04e0*/  @!P2 IADD3 R6, R6, 0x1, RZ ;  /* 0x000000010606a810 */ /* 0x000fe40007ffe0ff */
[----:B------:R-:W-:Y:S01]  /*04f0*/  LOP3.LUT R20, R11, 0xc, R8, 0xfe, !PT ;  /* 0x0000000c0b147812 */ /* 0x000fe200078efe08 */
[----:B------:R-:W-:Y:S01]  /*0500*/  IMAD.HI.U32 R4, R2, R13, RZ ;  /* 0x0000000d02047227 */ /* 0x000fe200078e00ff */
[----:B------:R-:W-:Y:S02]  /*0510*/  IADD3 R12, -R3, RZ, RZ ;  /* 0x000000ff030c7210 */ /* 0x000fe40007ffe1ff */
[----:B------:R-:W-:Y:S01]  /*0520*/  @P1 IADD3 R6, R6, 0x1, RZ ;  /* 0x0000000106061810 */ /* 0x000fe20007ffe0ff */
[C---:B------:R-:W-:Y:S01]  /*0530*/  IMAD R0, R7.reuse, R0, R14 ;  /* 0x0000000007007224 */ /* 0x040fe200078e020e */
[----:B------:R-:W-:Y:S01]  /*0540*/  IADD3 R14, -R4, RZ, RZ ;  /* 0x000000ff040e7210 */ /* 0x000fe20007ffe1ff */
[----:B------:R-:W-:Y:S01]  /*0550*/  IMAD R4, R7, R12, R5 ;  /* 0x0000000c07047224 */ /* 0x000fe200078e0205 */
[----:B------:R-:W-:-:S02]  /*0560*/  IABS R3, R20 ;  /* 0x0000001400037213 */ /* 0x000fc40000000000 */
[C---:B------:R-:W-:Y:S01]  /*0570*/  ISETP.GT.U32.AND P1, PT, R7.reuse, R0, PT ;  /* 0x000000000700720c */ /* 0x040fe20003f24070 */
[C---:B------:R-:W-:Y:S01]  /*0580*/  IMAD R12, R7.reuse, R14, R13 ;  /* 0x0000000e070c7224 */ /* 0x040fe200078e020d */
[----:B------:R-:W-:Y:S02]  /*0590*/  @!P3 IADD3 R6, -R6, RZ, RZ ;  /* 0x000000ff0606b210 */ /* 0x000fe40007ffe1ff */
[----:B------:R-:W-:Y:S02]  /*05a0*/  MOV R5, R3 ;  /* 0x0000000300057202 */ /* 0x000fe40000000f00 */
[----:B------:R-:W-:Y:S02]  /*05b0*/  ISETP.GT.U32.AND P3, PT, R7, R4, PT ;  /* 0x000000040700720c */ /* 0x000fe40003f64070 */
[C-C-:B------:R-:W-:Y:S01]  /*05c0*/  LOP3.LUT R21, R11.reuse, 0x10, R8.reuse, 0xfe, !PT ;  /* 0x000000100b157812 */ /* 0x140fe200078efe08 */
[----:B------:R-:W-:Y:S01]  /*05d0*/  IMAD.HI.U32 R3, R2, R5, RZ ;  /* 0x0000000502037227 */ /* 0x000fe200078e00ff */
[----:B------:R-:W-:-:S02]  /*05e0*/  LOP3.LUT R13, R11, 0x14, R8, 0xfe, !PT ;  /* 0x000000140b0d7812 */ /* 0x000fc400078efe08 */
[----:B------:R-:W-:Y:S02]  /*05f0*/  IABS R16, R21 ;  /* 0x0000001500107213 */ /* 0x000fe40000000000 */
[----:B------:R-:W-:Y:S02]  /*0600*/  IADD3 R14, -R3, RZ, RZ ;  /* 0x000000ff030e7210 */ /* 0x000fe40007ffe1ff */
[----:B------:R-:W-:Y:S01]  /*0610*/  IABS R18, R13 ;  /* 0x0000000d00127213 */ /* 0x000fe20000000000 */
[----:B------:R-:W-:Y:S01]  /*0620*/  IMAD.HI.U32 R3, R2, R16, RZ ;  /* 0x0000001002037227 */ /* 0x000fe200078e00ff */
[-C--:B------:R-:W-:Y:S02]  /*0630*/  @!P1 IADD3 R0, R0, -R7.reuse, RZ ;  /* 0x8000000700009210 */ /* 0x080fe40007ffe0ff */
[----:B------:R-:W-:Y:S01]  /*0640*/  @!P3 IADD3 R4, R4, -R7, RZ ;  /* 0x800000070404b210 */ /* 0x000fe20007ffe0ff */
[----:B------:R-:W-:Y:S01]  /*0650*/  IMAD R14, R7, R14, R5 ;  /* 0x0000000e070e7224 */ /* 0x000fe200078e0205 */
[----:B------:R-:W-:Y:S01]  /*0660*/  SEL R6, R9, R6, !P0 ;  /* 0x0000000609067207 */ /* 0x000fe20004000000 */
[----:B------:R-:W-:Y:S01]  /*0670*/  IMAD.HI.U32 R5, R2, R18, RZ ;  /* 0x0000001202057227 */ /* 0x000fe200078e00ff */
[----:B------:R-:W-:-:S02]  /*0680*/  ISETP.GT.U32.AND P0, PT, R7, R0, PT ;  /* 0x000000000700720c */ /* 0x000fc40003f04070 */
[----:B------:R-:W-:Y:S02]  /*0690*/  ISETP.GT.U32.AND P3, PT, R7, R4, PT ;  /* 0x000000040700720c */ /* 0x000fe40003f64070 */
[----:B------:R-:W-:Y:S02]  /*06a0*/  IADD3 R3, -R3, RZ, RZ ;  /* 0x000000ff03037210 */ /* 0x000fe40007ffe1ff */
[----:B------:R-:W-:Y:S02]  /*06b0*/  IADD3 R5, -R5, RZ, RZ ;  /* 0x000000ff05057210 */ /* 0x000fe40007ffe1ff */
[----:B------:R-:W-:Y:S01]  /*06c0*/  ISETP.GE.AND P2, PT, R17, RZ, PT ;  /* 0x000000ff1100720c */ /* 0x000fe20003f46270 */
[C---:B------:R-:W-:Y:S01]  /*06d0*/  IMAD R16, R7.reuse, R3, R16 ;  /* 0x0000000307107224 */ /* 0x040fe200078e0210 */
[C---:B------:R-:W-:Y:S01]  /*06e0*/  ISETP.GT.U32.AND P5, PT, R7.reuse, R14, PT ;  /* 0x0000000e0700720c */ /* 0x040fe20003fa4070 */
[----:B------:R-:W-:Y:S01]  /*06f0*/  IMAD R18, R7, R5, R18 ;  /* 0x0000000507127224 */ /* 0x000fe200078e0212 */
[----:B------:R-:W-:-:S02]  /*0700*/  LOP3.LUT R5, R11, 0x18, R8, 0xfe, !PT ;  /* 0x000000180b057812 */ /* 0x000fc400078efe08 */
[C---:B------:R-:W-:Y:S02]  /*0710*/  ISETP.GT.U32.AND P6, PT, R7.reuse, R16, PT ;  /* 0x000000100700720c */ /* 0x040fe40003fc4070 */
[-C--:B------:R-:W-:Y:S02]  /*0720*/  @!P0 IADD3 R0, R0, -R7.reuse, RZ ;  /* 0x8000000700008210 */ /* 0x080fe40007ffe0ff */
[-C--:B------:R-:W-:Y:S02]  /*0730*/  @!P3 IADD3 R4, R4, -R7.reuse, RZ ;  /* 0x800000070404b210 */ /* 0x080fe40007ffe0ff */
[----:B------:R-:W-:Y:S02]  /*0740*/  ISETP.GT.U32.AND P3, PT, R7, R18, PT ;  /* 0x000000120700720c */ /* 0x000fe40003f64070 */
[----:B------:R-:W-:Y:S02]  /*0750*/  MOV R9, R0 ;  /* 0x0000000000097202 */ /* 0x000fe40000000f00 */
[----:B------:R-:W-:-:S02]  /*0760*/  @!P5 IADD3 R14, R14, -R7, RZ ;  /* 0x800000070e0ed210 */ /* 0x000fc40007ffe0ff */
[----:B------:R-:W-:Y:S02]  /*0770*/  @!P2 IADD3 R9, -R9, RZ, RZ ;  /* 0x000000ff0909a210 */ /* 0x000fe40007ffe1ff */
[----:B------:R-:W-:Y:S02]  /*0780*/  ISETP.GE.AND P2, PT, R20, RZ, PT ;  /* 0x000000ff1400720c */ /* 0x000fe40003f46270 */
[----:B------:R-:W-:Y:S02]  /*0790*/  IABS R20, R5 ;  /* 0x0000000500147213 */ /* 0x000fe40000000000 */
[-C--:B------:R-:W-:Y:S02]  /*07a0*/  @!P6 IADD3 R16, R16, -R7.reuse, RZ ;  /* 0x800000071010e210 */ /* 0x080fe40007ffe0ff */
[----:B------:R-:W-:Y:S01]  /*07b0*/  @!P3 IADD3 R18, R18, -R7, RZ ;  /* 0x800000071212b210 */ /* 0x000fe20007ffe0ff */
[----:B------:R-:W-:Y:S01]  /*07c0*/  IMAD.HI.U32 R0, R2, R20, RZ ;  /* 0x0000001402007227 */ /* 0x000fe200078e00ff */
[----:B------:R-:W-:-:S02]  /*07d0*/  ISETP.GT.U32.AND P3, PT, R7, R16, PT ;  /* 0x000000100700720c */ /* 0x000fc40003f64070 */
[----:B------:R-:W-:Y:S02]  /*07e0*/  ISETP.GE.AND P5, PT, R13, RZ, PT ;  /* 0x000000ff0d00720c */ /* 0x000fe40003fa6270 */
[----:B------:R-:W-:Y:S02]  /*07f0*/  MOV R13, R4 ;  /* 0x00000004000d7202 */ /* 0x000fe40000000f00 */
[----:B------:R-:W-:Y:S02]  /*0800*/  IADD3 R4, -R0, RZ, RZ ;  /* 0x000000ff00047210 */ /* 0x000fe40007ffe1ff */
[----:B------:R-:W-:Y:S02]  /*0810*/  SHF.R.U32.HI R3, RZ, 0x3, R10 ;  /* 0x00000003ff037819 */ /* 0x000fe4000001160a */
[C---:B------:R-:W-:Y:S01]  /*0820*/  ISETP.GT.U32.AND P4, PT, R7.reuse, R12, PT ;  /* 0x0000000c0700720c */ /* 0x040fe20003f84070 */
[----:B------:R-:W-:Y:S01]  /*0830*/  IMAD R20, R7, R4, R20 ;  /* 0x0000000407147224 */ /* 0x000fe200078e0214 */
[----:B------:R-:W-:-:S02]  /*0840*/  SGXT.U32 R0, R3, 0x4 ;  /* 0x000000040300781a */ /* 0x000fc40000000000 */
[----:B------:R-:W-:Y:S02]  /*0850*/  @!P3 IADD3 R16, R16, -R7, RZ ;  /* 0x800000071010b210 */ /* 0x000fe40007ffe0ff */
[----:B------:R-:W-:Y:S02]  /*0860*/  ISETP.GT.U32.AND P3, PT, R7, R20, PT ;  /* 0x000000140700720c */ /* 0x000fe40003f64070 */
[C---:B------:R-:W-:Y:S02]  /*0870*/  LOP3.LUT R0, R11.reuse, R0, RZ, 0xfc, !PT ;  /* 0x000000000b007212 */ /* 0x040fe400078efcff */
[----:B------:R-:W-:Y:S02]  /*0880*/  LOP3.LUT R11, R11, 0x1c, R8, 0xfe, !PT ;  /* 0x0000001c0b0b7812 */ /* 0x000fe400078efe08 */
[----:B------:R-:W-:Y:S02]  /*0890*/  ISETP.GE.AND P1, PT, R15, RZ, PT ;  /* 0x000000ff0f00720c */ /* 0x000fe40003f26270 */
[----:B------:R-:W-:-:S02]  /*08a0*/  IABS R22, R11 ;  /* 0x0000000b00167213 */ /* 0x000fc40000000000 */
[----:B------:R-:W-:Y:S02]  /*08b0*/  SHF.L.U32 R23, R6, 0x5, RZ ;  /* 0x0000000506177819 */ /* 0x000fe400000006ff */
[----:B------:R-:W-:Y:S01]  /*08c0*/  SHF.R.S32.HI R15, RZ, 0x1a, R6 ;  /* 0x0000001aff0f7819 */ /* 0x000fe20000011406 */
[----:B------:R-:W-:Y:S01]  /*08d0*/  IMAD.HI.U32 R2, R2, R22, RZ ;  /* 0x0000001602027227 */ /* 0x000fe200078e00ff */
[----:B------:R-:W-:Y:S01]  /*08e0*/  @!P3 IADD3 R20, R20, -R7, RZ ;  /* 0x800000071414b210 */ /* 0x000fe20007ffe0ff */
[----:B------:R-:W-:Y:S01]  /*08f0*/  STL [R1], R23 ;  /* 0x0000001701007387 */ /* 0x000fe20000100800 */
[----:B------:R-:W-:Y:S02]  /*0900*/  SGXT R15, R15, 0x1 ;  /* 0x000000010f0f781a */ /* 0x000fe40000000200 */
[----:B------:R-:W-:Y:S01]  /*0910*/  ISETP.GT.U32.AND P3, PT, R7, R20, PT ;  /* 0x000000140700720c */ /* 0x000fe20003f64070 */
[----:B------:R1:W-:Y:S01]  /*0920*/  STL [R1+0x4], R0 ;  /* 0x0000040001007387 */ /* 0x0003e20000100800 */
[----:B------:R-:W-:-:S02]  /*0930*/  IADD3 R2, -R2, RZ, RZ ;  /* 0x000000ff02027210 */ /* 0x000fc40007ffe1ff */
[----:B------:R-:W-:Y:S02]  /*0940*/  LOP3.LUT R24, R23, R8, RZ, 0xfc, !PT ;  /* 0x0000000817187212 */ /* 0x000fe400078efcff */
[-C--:B------:R-:W-:Y:S01]  /*0950*/  @!P4 IADD3 R12, R12, -R7.reuse, RZ ;  /* 0x800000070c0cc210 */ /* 0x080fe20007ffe0ff */
[----:B------:R-:W-:Y:S01]  /*0960*/  IMAD R22, R7, R2, R22 ;  /* 0x0000000207167224 */ /* 0x000fe200078e0216 */
[----:B------:R-:W-:Y:S02]  /*0970*/  LEA.HI R3, R15, R24, RZ, 0x8 ;  /* 0x000000180f037211 */ /* 0x000fe400078f40ff */
[----:B------:R-:W-:Y:S02]  /*0980*/  @!P1 IADD3 R13, -R13, RZ, RZ ;  /* 0x000000ff0d0d9210 */ /* 0x000fe40007ffe1ff */
[----:B------:R-:W-:Y:S02]  /*0990*/  ISETP.GT.U32.AND P4, PT, R7, R12, PT ;  /* 0x0000000c0700720c */ /* 0x000fe40003f84070 */
[----:B------:R-:W-:-:S02]  /*09a0*/  @!P3 IADD3 R20, R20, -R7, RZ ;  /* 0x800000071414b210 */ /* 0x000fc40007ffe0ff */
[C---:B------:R-:W-:Y:S02]  /*09b0*/  ISETP.GT.U32.AND P3, PT, R7.reuse, R22, PT ;  /* 0x000000160700720c */ /* 0x040fe40003f64070 */
[C---:B------:R-:W-:Y:S02]  /*09c0*/  ISETP.GT.U32.AND P6, PT, R7.reuse, R14, PT ;  /* 0x0000000e0700720c */ /* 0x040fe40003fc4070 */
[----:B------:R-:W-:Y:S02]  /*09d0*/  ISETP.GT.U32.AND P1, PT, R7, R18, PT ;  /* 0x000000120700720c */ /* 0x000fe40003f24070 */
[----:B------:R-:W-:Y:S02]  /*09e0*/  LOP3.LUT R3, R3, 0xffffff00, RZ, 0xc0, !PT ;  /* 0xffffff0003037812 */ /* 0x000fe400078ec0ff */
[C-C-:B------:R-:W-:Y:S02]  /*09f0*/  LOP3.LUT R26, R23.reuse, 0x4, R8.reuse, 0xfe, !PT ;  /* 0x00000004171a7812 */ /* 0x140fe400078efe08 */
[----:B------:R-:W-:-:S02]  /*0a00*/  LOP3.LUT R28, R23, 0x8, R8, 0xfe, !PT ;  /* 0x00000008171c7812 */ /* 0x000fc400078efe08 */
[----:B------:R-:W-:Y:S02]  /*0a10*/  LOP3.LUT R30, R23, 0xc, R8, 0xfe, !PT ;  /* 0x0000000c171e7812 */ /* 0x000fe400078efe08 */
[----:B------:R-:W-:Y:S02]  /*0a20*/  IADD3 R24, R24, -R3, RZ ;  /* 0x8000000318187210 */ /* 0x000fe40007ffe0ff */
[C---:B-1----:R-:W-:Y:S02]  /*0a30*/  LEA.HI R0, R15.reuse, R26, RZ, 0x8 ;  /* 0x0000001a0f007211 */ /* 0x042fe400078f40ff */
[C---:B------:R-:W-:Y:S01]  /*0a40*/  LEA.HI R3, R15.reuse, R28, RZ, 0x8 ;  /* 0x0000001c0f037211 */ /* 0x040fe200078f40ff */
[----:B------:R-:W-:Y:S01]  /*0a50*/  IMAD R24, R24, 0x238, R93 ;  /* 0x0000023818187824 */ /* 0x000fe200078e025d */
[----:B------:R-:W-:Y:S02]  /*0a60*/  LEA.HI R4, R15, R30, RZ, 0x8 ;  /* 0x0000001e0f047211 */ /* 0x000fe400078f40ff */
[----:B------:R-:W-:Y:S01]  /*0a70*/  @!P3 IADD3 R22, R22, -R7, RZ ;  /* 0x800000071616b210 */ /* 0x000fe20007ffe0ff */
[----:B------:R-:W-:Y:S01]  /*0a80*/  IMAD.WIDE R24, R24, R41, c[0x0][0x168] ;  /* 0x00005a0018187625 */ /* 0x000fe200078e0229 */
[----:B------:R-:W-:-:S02]  /*0a90*/  LOP3.LUT R0, R0, 0xffffff00, RZ, 0xc0, !PT ;  /* 0xffffff0000007812 */ /* 0x000fc400078ec0ff */
[----:B------:R-:W-:Y:S02]  /*0aa0*/  LOP3.LUT R3, R3, 0xffffff00, RZ, 0xc0, !PT ;  /* 0xffffff0003037812 */ /* 0x000fe400078ec0ff */
[----:B------:R-:W-:Y:S02]  /*0ab0*/  LOP3.LUT R4, R4, 0xffffff00, RZ, 0xc0, !PT ;  /* 0xffffff0004047812 */ /* 0x000fe400078ec0ff */
[----:B------:R-:W-:Y:S02]  /*0ac0*/  SHF.L.U32 R17, R93, 0x2, RZ ;  /* 0x000000025d117819 */ /* 0x000fe400000006ff */
[----:B------:R-:W-:Y:S02]  /*0ad0*/  ISETP.GT.U32.AND P3, PT, R7, R22, PT ;  /* 0x000000160700720c */ /* 0x000fe40003f64070 */
[----:B------:R-:W-:Y:S02]  /*0ae0*/  LOP3.LUT R32, R23, 0x10, R8, 0xfe, !PT ;  /* 0x0000001017207812 */ /* 0x000fe400078efe08 */
[----:B------:R-:W-:-:S02]  /*0af0*/  @!P4 IADD3 R12, R12, -R7, RZ ;  /* 0x800000070c0cc210 */ /* 0x000fc40007ffe0ff */
[-C--:B------:R-:W-:Y:S02]  /*0b00*/  @!P6 IADD3 R14, R14, -R7.reuse, RZ ;  /* 0x800000070e0ee210 */ /* 0x080fe40007ffe0ff */
[----:B------:R-:W-:Y:S02]  /*0b10*/  @!P1 IADD3 R18, R18, -R7, RZ ;  /* 0x8000000712129210 */ /* 0x000fe40007ffe0ff */
[----:B------:R-:W-:Y:S02]  /*0b20*/  ISETP.GE.AND P0, PT, R19, RZ, PT ;  /* 0x000000ff1300720c */ /* 0x000fe40003f06270 */
[----:B------:R-:W-:Y:S02]  /*0b30*/  ISETP.GE.AND P4, PT, R21, RZ, PT ;  /* 0x000000ff1500720c */ /* 0x000fe40003f86270 */
[----:B------:R-:W-:Y:S02]  /*0b40*/  ISETP.GE.AND P6, PT, R5, RZ, PT ;  /* 0x000000ff0500720c */ /* 0x000fe40003fc6270 */
[----:B------:R-:W-:-:S02]  /*0b50*/  ISETP.GE.AND P1, PT, R11, RZ, PT ;  /* 0x000000ff0b00720c */ /* 0x000fc40003f26270 */
[----:B------:R-:W-:Y:S02]  /*0b60*/  IADD3 R26, R26, -R0, RZ ;  /* 0x800000001a1a7210 */ /* 0x000fe40007ffe0ff */
[----:B------:R-:W-:Y:S02]  /*0b70*/  IADD3 R28, R28, -R3, RZ ;  /* 0x800000031c1c7210 */ /* 0x000fe40007ffe0ff */
[----:B------:R-:W-:Y:S01]  /*0b80*/  IADD3 R30, R30, -R4, RZ ;  /* 0x800000041e1e7210 */ /* 0x000fe20007ffe0ff */
[--C-:B------:R-:W-:Y:S01]  /*0b90*/  IMAD R26, R26, 0x238, R93.reuse ;  /* 0x000002381a1a7824 */ /* 0x100fe200078e025d */
[----:B------:R-:W-:Y:S01]  /*0ba0*/  LOP3.LUT R11, R8, 0x4, RZ, 0xfc, !PT ;  /* 0x00000004080b7812 */ /* 0x000fe200078efcff */
[--C-:B------:R-:W-:Y:S01]  /*0bb0*/  IMAD R28, R28, 0x238, R93.reuse ;  /* 0x000002381c1c7824 */ /* 0x100fe200078e025d */
[----:B------:R-:W-:Y:S01]  /*0bc0*/  LOP3.LUT R0, R8, 0x8, RZ, 0xfc, !PT ;  /* 0x0000000808007812 */ /* 0x000fe200078efcff */
[----:B------:R-:W-:Y:S01]  /*0bd0*/  IMAD R30, R30, 0x238, R93 ;  /* 0x000002381e1e7824 */ /* 0x000fe200078e025d */
[----:B------:R-:W-:Y:S01]  /*0be0*/  LOP3.LUT R2, R8, 0xc, RZ, 0xfc, !PT ;  /* 0x0000000c08027812 */ /* 0x000fe200078efcff */
[----:B------:R-:W-:Y:S01]  /*0bf0*/  IMAD.WIDE R26, R26, R41, c[0x0][0x168] ;  /* 0x00005a001a1a7625 */ /* 0x000fe200078e0229 */
[----:B------:R-:W-:-:S02]  /*0c00*/  LOP3.LUT R3, R8, 0x10, RZ, 0xfc, !PT ;  /* 0x0000001008037812 */ /* 0x000fc400078efcff */
[----:B------:R-:W-:Y:S01]  /*0c10*/  LOP3.LUT R4, R8, 0x14, RZ, 0xfc, !PT ;  /* 0x0000001408047812 */ /* 0x000fe200078efcff */
[-C--:B------:R-:W-:Y:S01]  /*0c20*/  IMAD.WIDE R28, R28, R41.reuse, c[0x0][0x168] ;  /* 0x00005a001c1c7625 */ /* 0x080fe200078e0229 */
[C---:B------:R-:W-:Y:S02]  /*0c30*/  LOP3.LUT R5, R8.reuse, 0x18, RZ, 0xfc, !PT ;  /* 0x0000001808057812 */ /* 0x040fe400078efcff */
[----:B------:R-:W-:Y:S01]  /*0c40*/  LOP3.LUT R6, R8, 0x1c, RZ, 0xfc, !PT ;  /* 0x0000001c08067812 */ /* 0x000fe200078efcff */
[----:B------:R-:W-:Y:S01]  /*0c50*/  IMAD.WIDE R30, R30, R41, c[0x0][0x168] ;  /* 0x00005a001e1e7625 */ /* 0x000fe200078e0229 */
[----:B------:R-:W-:Y:S02]  /*0c60*/  LEA R60, R8, R17, 0x9 ;  /* 0x00000011083c7211 */ /* 0x000fe400078e48ff */
[C-C-:B------:R-:W-:Y:S02]  /*0c70*/  LOP3.LUT R34, R23.reuse, 0x14, R8.reuse, 0xfe, !PT ;  /* 0x0000001417227812 */ /* 0x140fe400078efe08 */
[----:B------:R-:W-:-:S02]  /*0c80*/  LOP3.LUT R36, R23, 0x18, R8, 0xfe, !PT ;  /* 0x0000001817247812 */ /* 0x000fc400078efe08 */
[----:B------:R-:W-:Y:S02]  /*0c90*/  LOP3.LUT R38, R23, 0x1c, R8, 0xfe, !PT ;  /* 0x0000001c17267812 */ /* 0x000fe400078efe08 */
[----:B------:R-:W-:Y:S02]  /*0ca0*/  LEA.HI R8, R15, R32, RZ, 0x8 ;  /* 0x000000200f087211 */ /* 0x000fe400078f40ff */
[----:B------:R-:W-:Y:S02]  /*0cb0*/  @!P3 IADD3 R22, R22, -R7, RZ ;  /* 0x800000071616b210 */ /* 0x000fe40007ffe0ff */
[----:B------:R-:W-:Y:S02]  /*0cc0*/  LOP3.LUT R8, R8, 0xffffff00, RZ, 0xc0, !PT ;  /* 0xffffff0008087812 */ /* 0x000fe400078ec0ff */
[----:B------:R-:W-:Y:S02]  /*0cd0*/  LEA R11, R11, R17, 0x9 ;  /* 0x000000110b0b7211 */ /* 0x000fe400078e48ff */
[----:B------:R-:W-:-:S02]  /*0ce0*/  IADD3 R32, R32, -R8, RZ ;  /* 0x8000000820207210 */ /* 0x000fc40007ffe0ff */
[-C--:B------:R-:W-:Y:S02]  /*0cf0*/  LEA R0, R0, R17.reuse, 0x9 ;  /* 0x0000001100007211 */ /* 0x080fe400078e48ff */
[-C--:B------:R-:W-:Y:S01]  /*0d00*/  LEA R2, R2, R17.reuse, 0x9 ;  /* 0x0000001102027211 */ /* 0x080fe200078e48ff */
[----:B------:R-:W-:Y:S01]  /*0d10*/  IMAD R32, R32, 0x238, R93 ;  /* 0x0000023820207824 */ /* 0x000fe200078e025d */
[-C--:B------:R-:W-:Y:S02]  /*0d20*/  LEA R3, R3, R17.reuse, 0x9 ;  /* 0x0000001103037211 */ /* 0x080fe400078e48ff */
[-C--:B------:R-:W-:Y:S02]  /*0d30*/  LEA R4, R4, R17.reuse, 0x9 ;  /* 0x0000001104047211 */ /* 0x080fe400078e48ff */
[-C--:B------:R-:W-:Y:S02]  /*0d40*/  LEA R5, R5, R17.reuse, 0x9 ;  /* 0x0000001105057211 */ /* 0x080fe400078e48ff */
[----:B------:R-:W-:-:S02]  /*0d50*/  LEA R6, R6, R17, 0x9 ;  /* 0x0000001106067211 */ /* 0x000fc400078e48ff */
[----:B------:R-:W-:Y:S02]  /*0d60*/  ISETP.NE.AND P3, PT, RZ, c[0x0][0x178], PT ;  /* 0x00005e00ff007a0c */ /* 0x000fe40003f65270 */
[----:B------:R-:W-:Y:S02]  /*0d70*/  LOP3.LUT R8, RZ, c[0x0][0x178], RZ, 0x33, !PT ;  /* 0x00005e00ff087a12 */ /* 0x000fe400078e33ff */
[C---:B------:R-:W-:Y:S02]  /*0d80*/  LEA.HI R17, R15.reuse, R34, RZ, 0x8 ;  /* 0x000000220f117211 */ /* 0x040fe400078f40ff */
[C---:B------:R-:W-:Y:S02]  /*0d90*/  LEA.HI R19, R15.reuse, R36, RZ, 0x8 ;  /* 0x000000240f137211 */ /* 0x040fe400078f40ff */
[----:B------:R-:W-:Y:S02]  /*0da0*/  LEA.HI R15, R15, R38, RZ, 0x8 ;  /* 0x000000260f0f7211 */ /* 0x000fe400078f40ff */
[----:B------:R-:W-:-:S02]  /*0db0*/  @!P0 IADD3 R12, -R12, RZ, RZ ;  /* 0x000000ff0c0c8210 */ /* 0x000fc40007ffe1ff */
[----:B------:R-:W-:Y:S02]  /*0dc0*/  @!P2 IADD3 R14, -R14, RZ, RZ ;  /* 0x000000ff0e0ea210 */ /* 0x000fe40007ffe1ff */
[----:B------:R-:W-:Y:S02]  /*0dd0*/  @!P4 IADD3 R16, -R16, RZ, RZ ;  /* 0x000000ff1010c210 */ /* 0x000fe40007ffe1ff */
[----:B------:R-:W-:Y:S02]  /*0de0*/  @!P5 IADD3 R18, -R18, RZ, RZ ;  /* 0x000000ff1212d210 */ /* 0x000fe40007ffe1ff */
[----:B------:R-:W-:Y:S02]  /*0df0*/  @!P6 IADD3 R20, -R20, RZ, RZ ;  /* 0x000000ff1414e210 */ /* 0x000fe40007ffe1ff */
[----:B------:R-:W-:Y:S02]  /*0e00*/  @!P1 IADD3 R22, -R22, RZ, RZ ;  /* 0x000000ff16169210 */ /* 0x000fe40007ffe1ff */
[----:B------:R-:W-:-:S02]  /*0e10*/  SEL R40, R8, R9, !P3 ;  /* 0x0000000908287207 */ /* 0x000fc40005800000 */
[----:B------:R-:W-:Y:S02]  /*0e20*/  SEL R42, R8, R13, !P3 ;  /* 0x0000000d082a7207 */ /* 0x000fe40005800000 */
[----:B------:R-:W-:Y:S01]  /*0e30*/  LOP3.LUT R17, R17, 0xffffff00, RZ, 0xc0, !PT ;  /* 0xffffff0011117812 */ /* 0x000fe200078ec0ff */
[--C-:B------:R-:W-:Y:S01]  /*0e40*/  IMAD R9, R40, 0x238, R93.reuse ;  /* 0x0000023828097824 */ /* 0x100fe200078e025d */
[----:B------:R-:W-:Y:S02]  /*0e50*/  LOP3.LUT R19, R19, 0xffffff00, RZ, 0xc0, !PT ;  /* 0xffffff0013137812 */ /* 0x000fe400078ec0ff */
[----:B------:R-:W-:Y:S02]  /*0e60*/  LOP3.LUT R15, R15, 0xffffff00, RZ, 0xc0, !PT ;  /* 0xffffff000f0f7812 */ /* 0x000fe400078ec0ff */
[----:B------:R-:W-:Y:S01]  /*0e70*/  SEL R44, R8, R12, !P3 ;  /* 0x0000000c082c7207 */ /* 0x000fe20005800000 */
[----:B------:R-:W-:Y:S01]  /*0e80*/  IMAD R12, R42, 0x238, R93 ;  /* 0x000002382a0c7824 */ /* 0x000fe200078e025d */
[----:B------:R-:W-:-:S02]  /*0e90*/  SEL R46, R8, R14, !P3 ;  /* 0x0000000e082e7207 */ /* 0x000fc40005800000 */
[----:B------:R-:W-:Y:S01]  /*0ea0*/  SEL R48, R8, R16, !P3 ;  /* 0x0000001008307207 */ /* 0x000fe20005800000 */
[--C-:B------:R-:W-:Y:S01]  /*0eb0*/  IMAD R14, R44, 0x238, R93.reuse ;  /* 0x000002382c0e7824 */ /* 0x100fe200078e025d */
[----:B------:R-:W-:Y:S01]  /*0ec0*/  SEL R50, R8, R18, !P3 ;  /* 0x0000001208327207 */ /* 0x000fe20005800000 */
[--C-:B------:R-:W-:Y:S01]  /*0ed0*/  IMAD R16, R46, 0x238, R93.reuse ;  /* 0x000002382e107824 */ /* 0x100fe200078e025d */
[----:B------:R-:W-:Y:S01]  /*0ee0*/  SEL R52, R8, R20, !P3 ;  /* 0x0000001408347207 */ /* 0x000fe20005800000 */
[--C-:B------:R-:W-:Y:S01]  /*0ef0*/  IMAD R18, R48, 0x238, R93.reuse ;  /* 0x0000023830127824 */ /* 0x100fe200078e025d */
[----:B------:R-:W-:Y:S01]  /*0f00*/  SEL R8, R8, R22, !P3 ;  /* 0x0000001608087207 */ /* 0x000fe20005800000 */
[----:B------:R-:W-:Y:S01]  /*0f10*/  IMAD R20, R50, 0x238, R93 ;  /* 0x0000023832147824 */ /* 0x000fe200078e025d */
[----:B------:R-:W-:Y:S01]  /*0f20*/  IADD3 R34, R34, -R17, RZ ;  /* 0x8000001122227210 */ /* 0x000fe20007ffe0ff */
[----:B------:R-:W-:Y:S01]  /*0f30*/  IMAD.WIDE R12, R12, R41, c[0x0][0x160] ;  /* 0x000058000c0c7625 */ /* 0x000fe200078e0229 */
[----:B------:R-:W-:-:S02]  /*0f40*/  IADD3 R36, R36, -R19, RZ ;  /* 0x8000001324247210 */ /* 0x000fc40007ffe0ff */
[----:B------:R-:W-:Y:S01]  /*0f50*/  IADD3 R38, R38, -R15, RZ ;  /* 0x8000000f26267210 */ /* 0x000fe20007ffe0ff */
[--C-:B------:R-:W-:Y:S01]  /*0f60*/  IMAD R40, R8, 0x238, R93.reuse ;  /* 0x0000023808287824 */ /* 0x100fe200078e025d */
[----:B------:R-:W-:Y:S01]  /*0f70*/  IADD3 R82, P2, R28, 0x200, RZ ;  /* 0x000002001c527810 */ /* 0x000fe20007f5e0ff */
[----:B------:R-:W-:Y:S01]  /*0f80*/  IMAD.WIDE R8, R9, R41, c[0x0][0x160] ;  /* 0x0000580009087625 */ /* 0x000fe200078e0229 */
[----:B------:R-:W-:Y:S02]  /*0f90*/  MOV R7, RZ ;  /* 0x000000ff00077202 */ /* 0x000fe40000000f00 */
[----:B------:R-:W-:Y:S01]  /*0fa0*/  IADD3.X R81, RZ, R29, RZ, P2, !PT ;  /* 0x0000001dff517210 */ /* 0x000fe200017fe4ff */
[--C-:B------:R-:W-:Y:S01]  /*0fb0*/  IMAD R37, R34, 0x238, R93.reuse ;  /* 0x0000023822257824 */ /* 0x100fe200078e025d */
[----:B------:R1:W-:Y:S01]  /*0fc0*/  LDGSTS.E.BYPASS.128 [R60], [R8.64] ;  /* 0x00000000083c7fae */ /* 0x0003e2000b901c44 */
[--C-:B------:R-:W-:Y:S02]  /*0fd0*/  IMAD R39, R36, 0x238, R93.reuse ;  /* 0x0000023824277824 */ /* 0x100fe400078e025d */
[--C-:B------:R-:W-:Y:S01]  /*0fe0*/  IMAD R33, R38, 0x238, R93.reuse ;  /* 0x0000023826217824 */ /* 0x100fe200078e025d */
[----:B------:R2:W-:Y:S01]  /*0ff0*/  LDGSTS.E.BYPASS.128 [R11], [R12.64] ;  /* 0x000000000c0b7fae */ /* 0x0005e2000b901c44 */
[----:B------:R-:W-:Y:S01]  /*1000*/  IMAD R22, R52, 0x238, R93 ;  /* 0x0000023834167824 */ /* 0x000fe200078e025d */
[----:B------:R-:W-:Y:S01]  /*1010*/  IADD3 R93, -R93, 0x1b8, RZ ;  /* 0x000001b85d5d7810 */ /* 0x000fe20007ffe1ff */
[----:B------:R-:W-:-:S04]  /*1020*/  IMAD.WIDE R14, R14, R41, c[0x0][0x160] ;  /* 0x000058000e0e7625 */ /* 0x000fc800078e0229 */
[-C--:B------:R-:W-:Y:S01]  /*1030*/  IMAD.WIDE R16, R16, R41.reuse, c[0x0][0x160] ;  /* 0x0000580010107625 */ /* 0x080fe200078e0229 */
[----:B------:R2:W-:Y:S03]  /*1040*/  LDGSTS.E.BYPASS.128 [R0], [R14.64] ;  /* 0x000000000e007fae */ /* 0x0005e6000b901c44 */
[-C--:B------:R-:W-:Y:S01]  /*1050*/  IMAD.WIDE R18, R18, R41.reuse, c[0x0][0x160] ;  /* 0x0000580012127625 */ /* 0x080fe200078e0229 */
[----:B------:R2:W-:Y:S03]  /*1060*/  LDGSTS.E.BYPASS.128 [R2], [R16.64] ;  /* 0x0000000010027fae */ /* 0x0005e6000b901c44 */
[-C--:B------:R-:W-:Y:S01]  /*1070*/  IMAD.WIDE R34, R32, R41.reuse, c[0x0][0x168] ;  /* 0x00005a0020227625 */ /* 0x080fe200078e0229 */
[----:B------:R2:W-:Y:S03]  /*1080*/  LDGSTS.E.BYPASS.128 [R3], [R18.64] ;  /* 0x0000000012037fae */ /* 0x0005e6000b901c44 */
[----:B------:R-:W-:Y:S01]  /*1090*/  IMAD.WIDE R20, R20, R41, c[0x0][0x160] ;  /* 0x0000580014147625 */ /* 0x000fe200078e0229 */
[----:B------:R-:W-:-:S03]  /*10a0*/  IADD3 R86, P1, R34, 0x200, RZ ;  /* 0x0000020022567810 */ /* 0x000fc60007f3e0ff */
[----:B------:R-:W-:Y:S01]  /*10b0*/  IMAD.WIDE R36, R37, R41, c[0x0][0x168] ;  /* 0x00005a0025247625 */ /* 0x000fe200078e0229 */
[----:B------:R2:W-:Y:S01]  /*10c0*/  LDGSTS.E.BYPASS.128 [R4], [R20.64] ;  /* 0x0000000014047fae */ /* 0x0005e2000b901c44 */
[----:B------:R-:W-:Y:S02]  /*10d0*/  IADD3.X R85, RZ, R35, RZ, P1, !PT ;  /* 0x00000023ff557210 */ /* 0x000fe40000ffe4ff */
[----:B------:R-:W-:Y:S01]  /*10e0*/  IMAD.WIDE R38, R39, R41, c[0x0][0x168] ;  /* 0x00005a0027267625 */ /* 0x000fe200078e0229 */
[----:B------:R-:W-:-:S03]  /*10f0*/  IADD3 R88, P0, R36, 0x200, RZ ;  /* 0x0000020024587810 */ /* 0x000fc60007f1e0ff */
[----:B------:R-:W-:Y:S01]  /*1100*/  IMAD.WIDE R32, R33, R41, c[0x0][0x168] ;  /* 0x00005a0021207625 */ /* 0x000fe200078e0229 */
[----:B------:R-:W-:Y:S02]  /*1110*/  IADD3 R90, P1, R38, 0x200, RZ ;  /* 0x00000200265a7810 */ /* 0x000fe40007f3e0ff */
[----:B------:R-:W-:Y:S01]  /*1120*/  IADD3.X R87, RZ, R37, RZ, P0, !PT ;  /* 0x00000025ff577210 */ /* 0x000fe200007fe4ff */
[----:B------:R-:W-:Y:S01]  /*1130*/  IMAD.WIDE R22, R22, R41, c[0x0][0x160] ;  /* 0x0000580016167625 */ /* 0x000fe200078e0229 */
[----:B------:R-:W-:Y:S02]  /*1140*/  IADD3.X R89, RZ, R39, RZ, P1, !PT ;  /* 0x00000027ff597210 */ /* 0x000fe40000ffe4ff */
[----:B------:R-:W-:Y:S01]  /*1150*/  IADD3 R84, P1, R30, 0x200, RZ ;  /* 0x000002001e547810 */ /* 0x000fe20007f3e0ff */
[----:B------:R-:W-:Y:S01]  /*1160*/  IMAD.WIDE R40, R40, R41, c[0x0][0x160] ;  /* 0x0000580028287625 */ /* 0x000fe200078e0229 */
[----:B------:R3:W-:Y:S01]  /*1170*/  LDGSTS.E.BYPASS.128 [R5], [R22.64] ;  /* 0x0000000016057fae */ /* 0x0007e2000b901c44 */
[----:B------:R-:W-:-:S02]  /*1180*/  IADD3 R92, P0, R32, 0x200, RZ ;  /* 0x00000200205c7810 */ /* 0x000fc40007f1e0ff */
[----:B------:R-:W-:Y:S01]  /*1190*/  IADD3.X R83, RZ, R31, RZ, P1, !PT ;  /* 0x0000001fff537210 */ /* 0x000fe20000ffe4ff */
[----:B------:R2:W-:Y:S01]  /*11a0*/  LDGSTS.E.BYPASS.128 [R6], [R40.64] ;  /* 0x0000000028067fae */ /* 0x0005e2000b901c44 */
[----:B------:R-:W-:Y:S02]  /*11b0*/  IADD3 R78, P1, R24, 0x200, RZ ;  /* 0x00000200184e7810 */ /* 0x000fe40007f3e0ff */
[----:B------:R-:W-:Y:S01]  /*11c0*/  IADD3.X R91, RZ, R33, RZ, P0, !PT ;  /* 0x00000021ff5b7210 */ /* 0x000fe200007fe4ff */
[----:B------:R-:W0:Y:S01]  /*11d0*/  LDGDEPBAR ;  /* 0x00000000000079af */ /* 0x000e220000000000 */
[----:B------:R-:W-:Y:S02]  /*11e0*/  IADD3.X R77, RZ, R25, RZ, P1, !PT ;  /* 0x00000019ff4d7210 */ /* 0x000fe40000ffe4ff */
[----:B------:R-:W-:Y:S01]  /*11f0*/  IADD3 R80, P0, R26, 0x200, RZ ;  /* 0x000002001a507810 */ /* 0x000fe20007f1e0ff */
[----:B------:R2:W-:Y:S01]  /*1200*/  LDGSTS.E.BYPASS.128 [R60+0x4000], [R24.64] ;  /* 0x04000000183c7fae */ /* 0x0005e2000b901c44 */
[----:B------:R-:W-:-:S02]  /*1210*/  IADD3 R70, P1, R18, 0x200, RZ ;  /* 0x0000020012467810 */ /* 0x000fc40007f3e0ff */
[----:B------:R-:W-:Y:S01]  /*1220*/  IADD3.X R79, RZ, R27, RZ, P0, !PT ;  /* 0x0000001bff4f7210 */ /* 0x000fe200007fe4ff */
[----:B------:R4:W-:Y:S01]  /*1230*/  LDGSTS.E.BYPASS.128 [R11+0x4000], [R26.64] ;  /* 0x040000001a0b7fae */ /* 0x0009e2000b901c44 */
[----:B------:R-:W-:Y:S02]  /*1240*/  IADD3.X R69, RZ, R19, RZ, P1, !PT ;  /* 0x00000013ff457210 */ /* 0x000fe40000ffe4ff */
[----:B------:R-:W-:Y:S01]  /*1250*/  IADD3 R76, P2, R40, 0x200, RZ ;  /* 0x00000200284c7810 */ /* 0x000fe20007f5e0ff */
[----:B------:R2:W-:Y:S01]  /*1260*/  LDGSTS.E.BYPASS.128 [R0+0x4000], [R28.64] ;  /* 0x040000001c007fae */ /* 0x0005e2000b901c44 */
[----:B------:R-:W-:Y:S02]  /*1270*/  IADD3 R74, P3, R22, 0x200, RZ ;  /* 0x00000200164a7810 */ /* 0x000fe40007f7e0ff */
[----:B------:R-:W-:Y:S01]  /*1280*/  IADD3 R72, P0, R20, 0x200, RZ ;  /* 0x0000020014487810 */ /* 0x000fe20007f1e0ff */
[----:B------:R5:W-:Y:S01]  /*1290*/  LDGSTS.E.BYPASS.128 [R2+0x4000], [R30.64] ;  /* 0x040000001e027fae */ /* 0x000be2000b901c44 */
[----:B------:R-:W-:-:S02]  /*12a0*/  IADD3 R62, P1, R8, 0x200, RZ ;  /* 0x00000200083e7810 */ /* 0x000fc40007f3e0ff */
[----:B------:R-:W-:Y:S01]  /*12b0*/  IADD3.X R75, RZ, R41, RZ, P2, !PT ;  /* 0x00000029ff4b7210 */ /* 0x000fe200017fe4ff */
[----:B------:R1:W-:Y:S01]  /*12c0*/  LDGSTS.E.BYPASS.128 [R3+0x4000], [R34.64] ;  /* 0x0400000022037fae */ /* 0x0003e2000b901c44 */
[----:B------:R-:W-:Y:S01]  /*12d0*/  IADD3.X R73, RZ, R23, RZ, P3, !PT ;  /* 0x00000017ff497210 */ /* 0x000fe20001ffe4ff */
[----:B----4-:R-:W-:Y:S01]  /*12e0*/  CS2R R26, SRZ ;  /* 0x00000000001a7805 */ /* 0x010fe2000001ff00 */
[----:B------:R-:W-:Y:S01]  /*12f0*/  IADD3.X R71, RZ, R21, RZ, P0, !PT ;  /* 0x00000015ff477210 */ /* 0x000fe200007fe4ff */
[----:B------:R2:W-:Y:S01]  /*1300*/  LDGSTS.E.BYPASS.128 [R4+0x4000], [R36.64] ;  /* 0x0400000024047fae */ /* 0x0005e2000b901c44 */
[----:B------:R-:W-:Y:S01]  /*1310*/  IADD3.X R61, RZ, R9, RZ, P1, !PT ;  /* 0x00000009ff3d7210 */ /* 0x000fe20000ffe4ff */
[----:B---3--:R-:W-:Y:S01]  /*1320*/  CS2R R22, SRZ ;  /* 0x0000000000167805 */ /* 0x008fe2000001ff00 */
[----:B------:R-:W-:Y:S01]  /*1330*/  IADD3 R68, P2, R16, 0x200, RZ ;  /* 0x0000020010447810 */ /* 0x000fe20007f5e0ff */
[----:B------:R2:W-:Y:S01]  /*1340*/  LDGSTS.E.BYPASS.128 [R5+0x4000], [R38.64] ;  /* 0x0400000026057fae */ /* 0x0005e2000b901c44 */
[----:B------:R-:W-:Y:S01]  /*1350*/  IADD3 R66, P3, R14, 0x200, RZ ;  /* 0x000002000e427810 */ /* 0x000fe20007f7e0ff */
[----:B-----5:R-:W-:Y:S01]  /*1360*/  CS2R R30, SRZ ;  /* 0x00000000001e7805 */ /* 0x020fe2000001ff00 */
[----:B------:R-:W-:Y:S01]  /*1370*/  IADD3 R64, P0, R12, 0x200, RZ ;  /* 0x000002000c407810 */ /* 0x000fe20007f1e0ff */
[----:B------:R2:W-:Y:S01]  /*1380*/  LDGSTS.E.BYPASS.128 [R6+0x4000], [R32.64] ;  /* 0x0400000020067fae */ /* 0x0005e2000b901c44 */
[C---:B-1----:R-:W-:Y:S01]  /*1390*/  SHF.L.U32 R8, R10.reuse, 0x6, RZ ;  /* 0x000000060a087819 */ /* 0x042fe200000006ff */
[----:B------:R-:W-:Y:S01]  /*13a0*/  CS2R R34, SRZ ;  /* 0x0000000000227805 */ /* 0x000fe2000001ff00 */
[----:B------:R-:W-:Y:S01]  /*13b0*/  SHF.L.U32 R9, R10, 0x1, RZ ;  /* 0x000000010a097819 */ /* 0x000fe200000006ff */
[----:B------:R-:W0:Y:S01]  /*13c0*/  LDGDEPBAR ;  /* 0x00000000000079af */ /* 0x000e220000000000 */
[----:B------:R-:W-:Y:S01]  /*13d0*/  IADD3.X R67, RZ, R17, RZ, P2, !PT ;  /* 0x00000011ff437210 */ /* 0x000fe200017fe4ff */
[----:B------:R-:W-:Y:S01]  /*13e0*/  UMOV UR4, URZ ;  /* 0x0000003f00047c82 */ /* 0x000fe20008000000 */
[----:B------:R-:W-:Y:S01]  /*13f0*/  IADD3.X R65, RZ, R15, RZ, P3, !PT ;  /* 0x0000000fff417210 */ /* 0x000fe20001ffe4ff */
[----:B------:R-:W-:Y:S01]  /*1400*/  UMOV UR5, URZ ;  /* 0x0000003f00057c82 */ /* 0x000fe20008000000 */
[----:B------:R-:W-:-:S02]  /*1410*/  IADD3.X R63, RZ, R13, RZ, P0, !PT ;  /* 0x0000000dff3f7210 */ /* 0x000fc400007fe4ff */
[----:B------:R-:W-:Y:S02]  /*1420*/  LOP3.LUT R8, R8, 0x3c00, RZ, 0xc0, !PT ;  /* 0x00003c0008087812 */ /* 0x000fe400078ec0ff */
[----:B------:R-:W-:Y:S01]  /*1430*/  LOP3.LUT R9, R9, 0x1e, RZ, 0xc0, !PT ;  /* 0x0000001e09097812 */ /* 0x000fe200078ec0ff */
[----:B------:R-:W-:-:S04]  /*1440*/  DEPBAR.LE SB0, 0x0 ;  /* 0x000080000000791a */ /* 0x000fc80000000000 */
[----:B--2---:R-:W-:Y:S06]  /*1450*/  BAR.SYNC 0x0 ;  /* 0x0000000000007b1d */ /* 0x004fec0000000000 */
.L_x_1:
[----:B------:R-:W-:Y:S01]  /*1460*/  LEA R10, R9, 0x4000, 0x9 ;  /* 0x00004000090a7811 */ /* 0x000fe200078e48ff */
[----:B------:R-:W-:Y:S01]  /*1470*/  LDS.128 R36, [R8+0x200] ;  /* 0x0002000008247984 */ /* 0x000fe20000000c00 */
[C---:B------:R-:W-:Y:S01]  /*1480*/  ISETP.GE.U32.AND P1, PT, R7.reuse, R93, PT ;  /* 0x0000005d0700720c */ /* 0x040fe20003f26070 */
[----:B------:R-:W-:Y:S01]  /*1490*/  ULDC.64 UR6, c[0x0][0x118] ;  /* 0x0000460000067ab9 */ /* 0x000fe20000000a00 */
[C---:B------:R-:W-:Y:S01]  /*14a0*/  ISETP.GE.U32.AND P0, PT, R7.reuse, 0x1b8, PT ;  /* 0x000001b80700780c */ /* 0x040fe20003f06070 */
[----:B------:R-:W1:Y:S01]  /*14b0*/  LDS.128 R40, [R10] ;  /* 0x000000000a287984 */ /* 0x000e620000000c00 */
[----:B------:R-:W-:-:S03]  /*14c0*/  IADD3 R7, R7, 0x80, RZ ;  /* 0x0000008007077810 */ /* 0x000fc60007ffe0ff */
[----:B------:R-:W2:Y:S04]  /*14d0*/  LDS.128 R44, [R10+0x200] ;  /* 0x000200000a2c7984 */ /* 0x000ea80000000c00 */
[----:B------:R-:W3:Y:S04]  /*14e0*/  LDS.128 R48, [R8+0x2000] ;  /* 0x0020000008307984 */ /* 0x000ee80000000c00 */
[----:B------:R-:W4:Y:S04]  /*14f0*/  LDS.128 R52, [R8+0x2200] ;  /* 0x0022000008347984 */ /* 0x000f280000000c00 */
[----:B------:R-:W5:Y:S04]  /*1500*/  LDS.128 R56, [R8] ;  /* 0x0000000008387984 */ /* 0x000f680000000c00 */
[----:B------:R-:W-:Y:S01]  /*1510*/  LDS.128 R16, [R10+0x10] ;  /* 0x000010000a107984 */ /* 0x000fe20000000c00 */
[C---:B-1----:R-:W-:Y:S01]  /*1520*/  FFMA R30, R36.reuse, R40, R30 ;  /* 0x00000028241e7223 */ /* 0x042fe2000000001e */
[----:B--2---:R-:W-:-:S03]  /*1530*/  FFMA R36, R36, R44, R31 ;  /* 0x0000002c24247223 */ /* 0x004fc6000000001f */
[C---:B------:R-:W-:Y:S01]  /*1540*/  FFMA R13, R37.reuse, R41, R30 ;  /* 0x00000029250d7223 */ /* 0x040fe2000000001e */
[C---:B---3--:R-:W-:Y:S01]  /*1550*/  FFMA R12, R48.reuse, R44, R27 ;  /* 0x0000002c300c7223 */ /* 0x048fe2000000001b */
[-C--:B------:R-:W-:Y:S01]  /*1560*/  FFMA R37, R37, R45.reuse, R36 ;  /* 0x0000002d25257223 */ /* 0x080fe20000000024 */
[----:B------:R-:W-:Y:S01]  /*1570*/  FFMA R26, R48, R40, R26 ;  /* 0x00000028301a7223 */ /* 0x000fe2000000001a */
[C---:B------:R-:W-:Y:S01]  /*1580*/  FFMA R36, R38.reuse, R42, R13 ;  /* 0x0000002a26247223 */ /* 0x040fe2000000000d */
[C---:B------:R-:W-:Y:S01]  /*1590*/  FFMA R15, R49.reuse, R45, R12 ;  /* 0x0000002d310f7223 */ /* 0x040fe2000000000c */
[----:B------:R-:W-:Y:S01]  /*15a0*/  FFMA R38, R38, R46, R37 ;  /* 0x0000002e26267223 */ /* 0x000fe20000000025 */
[C---:B----4-:R-:W-:Y:S01]  /*15b0*/  FFMA R28, R52.reuse, R44, R23 ;  /* 0x0000002c341c7223 */ /* 0x050fe20000000017 */
[----:B------:R-:W-:Y:S01]  /*15c0*/  FFMA R52, R52, R40, R22 ;  /* 0x0000002834347223 */ /* 0x000fe20000000016 */
[----:B------:R-:W-:Y:S01]  /*15d0*/  FFMA R37, R50, R46, R15 ;  /* 0x0000002e32257223 */ /* 0x000fe2000000000f */
[-C--:B------:R-:W-:Y:S01]  /*15e0*/  FFMA R49, R49, R41.reuse, R26 ;  /* 0x0000002931317223 */ /* 0x080fe2000000001a */
[----:B------:R-:W1:Y:S01]  /*15f0*/  LDS.128 R12, [R8+0x210] ;  /* 0x00021000080c7984 */ /* 0x000e620000000c00 */
[C---:B-----5:R-:W-:Y:S01]  /*1600*/  FFMA R34, R56.reuse, R40, R34 ;  /* 0x0000002838227223 */ /* 0x060fe20000000022 */
[----:B------:R-:W-:Y:S01]  /*1610*/  FFMA R44, R56, R44, R35 ;  /* 0x0000002c382c7223 */ /* 0x000fe20000000023 */
[----:B------:R-:W-:Y:S01]  /*1620*/  FFMA R50, R50, R42, R49 ;  /* 0x0000002a32327223 */ /* 0x000fe20000000031 */
[----:B------:R-:W2:Y:S01]  /*1630*/  LDS.128 R20, [R10+0x210] ;  /* 0x000210000a147984 */ /* 0x000ea20000000c00 */
[C---:B------:R-:W-:Y:S01]  /*1640*/  FFMA R49, R53.reuse, R41, R52 ;  /* 0x0000002935317223 */ /* 0x040fe20000000034 */
[----:B------:R-:W-:Y:S01]  /*1650*/  FFMA R53, R53, R45, R28 ;  /* 0x0000002d35357223 */ /* 0x000fe2000000001c */
[C---:B------:R-:W-:Y:S01]  /*1660*/  FFMA R41, R57.reuse, R41, R34 ;  /* 0x0000002939297223 */ /* 0x040fe20000000022 */
[----:B------:R-:W3:Y:S01]  /*1670*/  LDS.128 R24, [R8+0x2010] ;  /* 0x0020100008187984 */ /* 0x000ee20000000c00 */
[----:B------:R-:W-:Y:S01]  /*1680*/  FFMA R45, R57, R45, R44 ;  /* 0x0000002d392d7223 */ /* 0x000fe2000000002c */
[C---:B------:R-:W-:Y:S01]  /*1690*/  FFMA R40, R54.reuse, R46, R53 ;  /* 0x0000002e36287223 */ /* 0x040fe20000000035 */
[-C--:B------:R-:W-:Y:S01]  /*16a0*/  FFMA R54, R54, R42.reuse, R49 ;  /* 0x0000002a36367223 */ /* 0x080fe20000000031 */
[----:B------:R-:W4:Y:S01]  /*16b0*/  LDS.128 R28, [R8+0x2210] ;  /* 0x00221000081c7984 */ /* 0x000f220000000c00 */
[C---:B------:R-:W-:Y:S01]  /*16c0*/  FFMA R42, R58.reuse, R42, R41 ;  /* 0x0000002a3a2a7223 */ /* 0x040fe20000000029 */
[----:B------:R-:W-:Y:S01]  /*16d0*/  FFMA R46, R58, R46, R45 ;  /* 0x0000002e3a2e7223 */ /* 0x000fe2000000002d */
[C---:B------:R-:W-:Y:S01]  /*16e0*/  FFMA R41, R39.reuse, R43, R36 ;  /* 0x0000002b27297223 */ /* 0x040fe20000000024 */
[----:B------:R-:W5:Y:S01]  /*16f0*/  LDS.128 R32, [R8+0x10] ;  /* 0x0000100008207984 */ /* 0x000f620000000c00 */
[----:B------:R-:W-:Y:S01]  /*1700*/  FFMA R39, R39, R47, R38 ;  /* 0x0000002f27277223 */ /* 0x000fe20000000026 */
[C---:B------:R-:W-:Y:S01]  /*1710*/  FFMA R45, R51.reuse, R43, R50 ;  /* 0x0000002b332d7223 */ /* 0x040fe20000000032 */
[----:B------:R-:W-:Y:S01]  /*1720*/  FFMA R51, R51, R47, R37 ;  /* 0x0000002f33337223 */ /* 0x000fe20000000025 */
[C---:B------:R-:W-:Y:S01]  /*1730*/  FFMA R37, R55.reuse, R43, R54 ;  /* 0x0000002b37257223 */ /* 0x040fe20000000036 */
[-C--:B------:R-:W-:Y:S01]  /*1740*/  FFMA R55, R55, R47.reuse, R40 ;  /* 0x0000002f37377223 */ /* 0x080fe20000000028 */
[C---:B------:R-:W-:Y:S01]  /*1750*/  FFMA R47, R59.reuse, R47, R46 ;  /* 0x0000002f3b2f7223 */ /* 0x040fe2000000002e */
[----:B------:R-:W-:-:S02]  /*1760*/  FFMA R43, R59, R43, R42 ;  /* 0x0000002b3b2b7223 */ /* 0x000fc4000000002a */
[----:B------:R-:W-:Y:S01]  /*1770*/  LDS.128 R56, [R8+0x20] ;  /* 0x0000200008387984 */ /* 0x000fe20000000c00 */
[C---:B-1----:R-:W-:Y:S01]  /*1780*/  FFMA R38, R12.reuse, R16, R41 ;  /* 0x000000100c267223 */ /* 0x042fe20000000029 */
[----:B--2---:R-:W-:-:S03]  /*1790*/  FFMA R36, R12, R20, R39 ;  /* 0x000000140c247223 */ /* 0x004fc60000000027 */
[C---:B------:R-:W-:Y:S01]  /*17a0*/  FFMA R39, R13.reuse, R17, R38 ;  /* 0x000000110d277223 */ /* 0x040fe20000000026 */
[C---:B---3--:R-:W-:Y:S01]  /*17b0*/  FFMA R12, R24.reuse, R20, R51 ;  /* 0x00000014180c7223 */ /* 0x048fe20000000033 */
[----:B------:R-:W-:Y:S01]  /*17c0*/  FFMA R24, R24, R16, R45 ;  /* 0x0000001018187223 */ /* 0x000fe2000000002d */
[-C--:B------:R-:W-:Y:S01]  /*17d0*/  FFMA R13, R13, R21.reuse, R36 ;  /* 0x000000150d0d7223 */ /* 0x080fe20000000024 */
[----:B------:R-:W-:Y:S01]  /*17e0*/  LDS.128 R48, [R8+0x2020] ;  /* 0x0020200008307984 */ /* 0x000fe20000000c00 */
[C---:B------:R-:W-:Y:S01]  /*17f0*/  FFMA R41, R25.reuse, R21, R12 ;  /* 0x0000001519297223 */ /* 0x040fe2000000000c */
[C---:B----4-:R-:W-:Y:S01]  /*1800*/  FFMA R52, R28.reuse, R20, R55 ;  /* 0x000000141c347223 */ /* 0x050fe20000000037 */
[-C--:B------:R-:W-:Y:S01]  /*1810*/  FFMA R25, R25, R17.reuse, R24 ;  /* 0x0000001119197223 */ /* 0x080fe20000000018 */
[----:B------:R-:W-:Y:S01]  /*1820*/  FFMA R28, R28, R16, R37 ;  /* 0x000000101c1c7223 */ /* 0x000fe20000000025 */
[----:B------:R-:W-:Y:S01]  /*1830*/  FFMA R12, R14, R18, R39 ;  /* 0x000000120e0c7223 */ /* 0x000fe20000000027 */
[----:B------:R-:W-:Y:S01]  /*1840*/  FFMA R24, R26, R22, R41 ;  /* 0x000000161a187223 */ /* 0x000fe20000000029 */
[C---:B-----5:R-:W-:Y:S01]  /*1850*/  FFMA R16, R32.reuse, R16, R43 ;  /* 0x0000001020107223 */ /* 0x060fe2000000002b */
[----:B------:R-:W-:Y:S01]  /*1860*/  FFMA R20, R32, R20, R47 ;  /* 0x0000001420147223 */ /* 0x000fe2000000002f */
[----:B------:R-:W-:Y:S01]  /*1870*/  LDS.128 R36, [R8+0x220] ;  /* 0x0002200008247984 */ /* 0x000fe20000000c00 */
[----:B------:R-:W-:Y:S01]  /*1880*/  FFMA R14, R14, R22, R13 ;  /* 0x000000160e0e7223 */ /* 0x000fe2000000000d */
[C---:B------:R-:W-:Y:S01]  /*1890*/  FFMA R13, R29.reuse, R17, R28 ;  /* 0x000000111d0d7223 */ /* 0x040fe2000000001c */
[-C--:B------:R-:W-:Y:S01]  /*18a0*/  FFMA R29, R29, R21.reuse, R52 ;  /* 0x000000151d1d7223 */ /* 0x080fe20000000034 */
[----:B------:R-:W1:Y:S01]  /*18b0*/  LDS.128 R40, [R10+0x20] ;  /* 0x000020000a287984 */ /* 0x000e620000000c00 */
[C---:B------:R-:W-:Y:S01]  /*18c0*/  FFMA R21, R33.reuse, R21, R20 ;  /* 0x0000001521157223 */ /* 0x040fe20000000014 */
        /* <DEDUP_REMOVED lines=8> */
[-C--:B------:R-:W-:Y:S01]  /*1950*/  FFMA R21, R27, R19.reuse, R26 ;  /* 0x000000131b157223 */ /* 0x080fe2000000001a */
[----:B------:R-:W-:Y:S01]  /*1960*/  FFMA R17, R15, R19, R12 ;  /* 0x000000130f117223 */ /* 0x000fe2000000000c */
[-C--:B------:R-:W-:Y:S01]  /*1970*/  FFMA R27, R27, R23.reuse, R24 ;  /* 0x000000171b1b7223 */ /* 0x080fe20000000018 */
[----:B------:R-:W-:Y:S01]  /*1980*/  FFMA R15, R15, R23, R14 ;  /* 0x000000170f0f7223 */ /* 0x000fe2000000000e */
[C---:B------:R-:W-:Y:S01]  /*1990*/  FFMA R13, R31.reuse, R19, R30 ;  /* 0x000000131f0d7223 */ /* 0x040fe2000000001e */
[-C--:B------:R-:W-:Y:S01]  /*19a0*/  FFMA R31, R31, R23.reuse, R16 ;  /* 0x000000171f1f7223 */ /* 0x080fe20000000010 */
[C---:B------:R-:W-:Y:S01]  /*19b0*/  FFMA R23, R35.reuse, R23, R22 ;  /* 0x0000001723177223 */ /* 0x040fe20000000016 */
[----:B------:R-:W-:-:S02]  /*19c0*/  FFMA R19, R35, R19, R18 ;  /* 0x0000001323137223 */ /* 0x000fc40000000012 */
[----:B------:R-:W-:Y:S01]  /*19d0*/  LDS.128 R32, [R8+0x30] ;  /* 0x0000300008207984 */ /* 0x000fe20000000c00 */
[----:B-1----:R-:W-:Y:S01]  /*19e0*/  FFMA R14, R36, R40, R17 ;  /* 0x00000028240e7223 */ /* 0x002fe20000000011 */
[-C--:B--2---:R-:W-:Y:S01]  /*19f0*/  FFMA R12, R48, R44.reuse, R27 ;  /* 0x0000002c300c7223 */ /* 0x084fe2000000001b */
[----:B------:R-:W-:Y:S01]  /*1a00*/  FFMA R36, R36, R44, R15 ;  /* 0x0000002c24247223 */ /* 0x000fe2000000000f */
[----:B------:R-:W-:Y:S01]  /*1a10*/  FFMA R48, R48, R40, R21 ;  /* 0x0000002830307223 */ /* 0x000fe20000000015 */
[----:B------:R-:W-:Y:S01]  /*1a20*/  FFMA R15, R37, R41, R14 ;  /* 0x00000029250f7223 */ /* 0x000fe2000000000e */
[-C--:B------:R-:W-:Y:S01]  /*1a30*/  FFMA R17, R49, R45.reuse, R12 ;  /* 0x0000002d31117223 */ /* 0x080fe2000000000c */
[C---:B---3--:R-:W-:Y:S01]  /*1a40*/  FFMA R28, R52.reuse, R44, R31 ;  /* 0x0000002c341c7223 */ /* 0x048fe2000000001f */
[----:B------:R-:W-:Y:S01]  /*1a50*/  FFMA R37, R37, R45, R36 ;  /* 0x0000002d25257223 */ /* 0x000fe20000000024 */
[-C--:B------:R-:W-:Y:S01]  /*1a60*/  FFMA R49, R49, R41.reuse, R48 ;  /* 0x0000002931317223 */ /* 0x080fe20000000030 */
[----:B------:R-:W-:Y:S01]  /*1a70*/  FFMA R52, R52, R40, R13 ;  /* 0x0000002834347223 */ /* 0x000fe2000000000d */
[----:B------:R-:W-:Y:S01]  /*1a80*/  FFMA R36, R38, R42, R15 ;  /* 0x0000002a26247223 */ /* 0x000fe2000000000f */
[----:B------:R-:W-:Y:S01]  /*1a90*/  FFMA R48, R50, R46, R17 ;  /* 0x0000002e32307223 */ /* 0x000fe20000000011 */
[C---:B------:R-:W-:Y:S01]  /*1aa0*/  FFMA R40, R56.reuse, R40, R19 ;  /* 0x0000002838287223 */ /* 0x040fe20000000013 */
[----:B------:R-:W-:Y:S01]  /*1ab0*/  FFMA R44, R56, R44, R23 ;  /* 0x0000002c382c7223 */ /* 0x000fe20000000017 */
[----:B------:R-:W-:Y:S01]  /*1ac0*/  LDS.128 R12, [R8+0x230] ;  /* 0x00023000080c7984 */ /* 0x000fe20000000c00 */
[----:B------:R-:W-:Y:S01]  /*1ad0*/  FFMA R38, R38, R46, R37 ;  /* 0x0000002e26267223 */ /* 0x000fe20000000025 */
[C---:B------:R-:W-:Y:S01]  /*1ae0*/  FFMA R37, R53.reuse, R41, R52 ;  /* 0x0000002935257223 */ /* 0x040fe20000000034 */
[----:B------:R-:W-:Y:S01]  /*1af0*/  FFMA R53, R53, R45, R28 ;  /* 0x0000002d35357223 */ /* 0x000fe2000000001c */
[----:B------:R-:W1:Y:S01]  /*1b00*/  LDS.128 R16, [R10+0x30] ;  /* 0x000030000a107984 */ /* 0x000e620000000c00 */
[C---:B------:R-:W-:Y:S01]  /*1b10*/  FFMA R41, R57.reuse, R41, R40 ;  /* 0x0000002939297223 */ /* 0x040fe20000000028 */
[----:B------:R-:W-:Y:S01]  /*1b20*/  FFMA R45, R57, R45, R44 ;  /* 0x0000002d392d7223 */ /* 0x000fe2000000002c */
[----:B------:R-:W-:Y:S01]  /*1b30*/  FFMA R50, R50, R42, R49 ;  /* 0x0000002a32327223 */ /* 0x000fe20000000031 */
[----:B------:R-:W2:Y:S01]  /*1b40*/  LDS.128 R20, [R10+0x230] ;  /* 0x000230000a147984 */ /* 0x000ea20000000c00 */
[C---:B------:R-:W-:Y:S01]  /*1b50*/  FFMA R40, R54.reuse, R46, R53 ;  /* 0x0000002e36287223 */ /* 0x040fe20000000035 */
[-C--:B------:R-:W-:Y:S01]  /*1b60*/  FFMA R54, R54, R42.reuse, R37 ;  /* 0x0000002a36367223 */ /* 0x080fe20000000025 */
[C---:B------:R-:W-:Y:S01]  /*1b70*/  FFMA R42, R58.reuse, R42, R41 ;  /* 0x0000002a3a2a7223 */ /* 0x040fe20000000029 */
[----:B------:R-:W3:Y:S01]  /*1b80*/  LDS.128 R24, [R8+0x2030] ;  /* 0x0020300008187984 */ /* 0x000ee20000000c00 */
[----:B------:R-:W-:Y:S01]  /*1b90*/  FFMA R46, R58, R46, R45 ;  /* 0x0000002e3a2e7223 */ /* 0x000fe2000000002d */
[C---:B------:R-:W-:Y:S01]  /*1ba0*/  FFMA R41, R39.reuse, R43, R36 ;  /* 0x0000002b27297223 */ /* 0x040fe20000000024 */
[----:B------:R-:W-:Y:S01]  /*1bb0*/  FFMA R39, R39, R47, R38 ;  /* 0x0000002f27277223 */ /* 0x000fe20000000026 */
[----:B------:R-:W4:Y:S01]  /*1bc0*/  LDS.128 R28, [R8+0x2230] ;  /* 0x00223000081c7984 */ /* 0x000f220000000c00 */
[C---:B------:R-:W-:Y:S01]  /*1bd0*/  FFMA R45, R51.reuse, R43, R50 ;  /* 0x0000002b332d7223 */ /* 0x040fe20000000032 */
[----:B------:R-:W-:Y:S01]  /*1be0*/  FFMA R51, R51, R47, R48 ;  /* 0x0000002f33337223 */ /* 0x000fe20000000030 */
[C---:B------:R-:W-:Y:S01]  /*1bf0*/  FFMA R37, R55.reuse, R43, R54 ;  /* 0x0000002b37257223 */ /* 0x040fe20000000036 */
[----:B------:R-:W-:Y:S01]  /*1c00*/  FFMA R55, R55, R47, R40 ;  /* 0x0000002f37377223 */ /* 0x000fe20000000028 */
        /* <DEDUP_REMOVED lines=11> */
[-C--:B------:R-:W-:Y:S01]  /*1cc0*/  FFMA R25, R25, R17.reuse, R24 ;  /* 0x0000001119197223 */ /* 0x080fe20000000018 */
[----:B----4-:R-:W-:Y:S01]  /*1cd0*/  FFMA R52, R28, R20, R55 ;  /* 0x000000141c347223 */ /* 0x010fe20000000037 */
[C---:B------:R-:W-:Y:S01]  /*1ce0*/  FFMA R12, R14.reuse, R18, R39 ;  /* 0x000000120e0c7223 */ /* 0x040fe20000000027 */
[----:B------:R-:W-:Y:S01]  /*1cf0*/  FFMA R24, R14, R22, R13 ;  /* 0x000000160e187223 */ /* 0x000fe2000000000d */
[----:B------:R-:W-:Y:S01]  /*1d00*/  FFMA R28, R28, R16, R37 ;  /* 0x000000101c1c7223 */ /* 0x000fe20000000025 */
[----:B------:R-:W-:Y:S01]  /*1d10*/  FFMA R14, R26, R22, R41 ;  /* 0x000000161a0e7223 */ /* 0x000fe20000000029 */
[C---:B------:R-:W-:Y:S01]  /*1d20*/  FFMA R16, R32.reuse, R16, R43 ;  /* 0x0000001020107223 */ /* 0x040fe2000000002b */
[----:B------:R-:W-:Y:S01]  /*1d30*/  FFMA R20, R32, R20, R47 ;  /* 0x0000001420147223 */ /* 0x000fe2000000002f */
[----:B------:R-:W-:Y:S01]  /*1d40*/  LDS.128 R36, [R8+0x240] ;  /* 0x0002400008247984 */ /* 0x000fe20000000c00 */
[C---:B------:R-:W-:Y:S01]  /*1d50*/  FFMA R13, R29.reuse, R17, R28 ;  /* 0x000000111d0d7223 */ /* 0x040fe2000000001c */
[-C--:B------:R-:W-:Y:S01]  /*1d60*/  FFMA R29, R29, R21.reuse, R52 ;  /* 0x000000151d1d7223 */ /* 0x080fe20000000034 */
[C---:B------:R-:W-:Y:S01]  /*1d70*/  FFMA R21, R33.reuse, R21, R20 ;  /* 0x0000001521157223 */ /* 0x040fe20000000014 */
[----:B------:R-:W1:Y:S01]  /*1d80*/  LDS.128 R40, [R10+0x40] ;  /* 0x000040000a287984 */ /* 0x000e620000000c00 */
[----:B------:R-:W-:Y:S01]  /*1d90*/  FFMA R17, R33, R17, R16 ;  /* 0x0000001121117223 */ /* 0x000fe20000000010 */
[----:B------:R-:W-:Y:S01]  /*1da0*/  FFMA R26, R26, R18, R25 ;  /* 0x000000121a1a7223 */ /* 0x000fe20000000019 */
[C---:B------:R-:W-:Y:S01]  /*1db0*/  FFMA R16, R30.reuse, R22, R29 ;  /* 0x000000161e107223 */ /* 0x040fe2000000001d */
[----:B------:R-:W2:Y:S01]  /*1dc0*/  LDS.128 R44, [R10+0x240] ;  /* 0x000240000a2c7984 */ /* 0x000ea20000000c00 */
[-C--:B------:R-:W-:Y:S01]  /*1dd0*/  FFMA R30, R30, R18.reuse, R13 ;  /* 0x000000121e1e7223 */ /* 0x080fe2000000000d */
[C---:B------:R-:W-:Y:S01]  /*1de0*/  FFMA R18, R34.reuse, R18, R17 ;  /* 0x0000001222127223 */ /* 0x040fe20000000011 */
[----:B------:R-:W-:Y:S01]  /*1df0*/  FFMA R22, R34, R22, R21 ;  /* 0x0000001622167223 */ /* 0x000fe20000000015 */
[----:B------:R-:W3:Y:S01]  /*1e00*/  LDS.128 R52, [R8+0x2240] ;  /* 0x0022400008347984 */ /* 0x000ee20000000c00 */
        /* <DEDUP_REMOVED lines=9> */
[C---:B-1----:R-:W-:Y:S01]  /*1ea0*/  FFMA R14, R36.reuse, R40, R17 ;  /* 0x00000028240e7223 */ /* 0x042fe20000000011 */
[-C--:B--2---:R-:W-:Y:S01]  /*1eb0*/  FFMA R36, R36, R44.reuse, R15 ;  /* 0x0000002c24247223 */ /* 0x084fe2000000000f */
[C---:B------:R-:W-:Y:S01]  /*1ec0*/  FFMA R12, R48.reuse, R44, R27 ;  /* 0x0000002c300c7223 */ /* 0x040fe2000000001b */
[----:B------:R-:W-:Y:S01]  /*1ed0*/  FFMA R48, R48, R40, R21 ;  /* 0x0000002830307223 */ /* 0x000fe20000000015 */
[C---:B------:R-:W-:Y:S01]  /*1ee0*/  FFMA R15, R37.reuse, R41, R14 ;  /* 0x00000029250f7223 */ /* 0x040fe2000000000e */
[-C--:B------:R-:W-:Y:S01]  /*1ef0*/  FFMA R37, R37, R45.reuse, R36 ;  /* 0x0000002d25257223 */ /* 0x080fe20000000024 */
[C---:B------:R-:W-:Y:S01]  /*1f00*/  FFMA R17, R49.reuse, R45, R12 ;  /* 0x0000002d31117223 */ /* 0x040fe2000000000c */
[-C--:B------:R-:W-:Y:S01]  /*1f10*/  FFMA R49, R49, R41.reuse, R48 ;  /* 0x0000002931317223 */ /* 0x080fe20000000030 */
[----:B---3--:R-:W-:Y:S01]  /*1f20*/  FFMA R28, R52, R44, R31 ;  /* 0x0000002c341c7223 */ /* 0x008fe2000000001f */
        /* <DEDUP_REMOVED lines=8> */
[----:B------:R-:W-:Y:S01]  /*1fb0*/  FFMA R53, R53, R45, R28 ;  /* 0x0000002d35357223 */ /* 0x000fe2000000001c */
        /* <DEDUP_REMOVED lines=10> */
[C---:B------:R-:W-:Y:S01]  /*2060*/  FFMA R41, R39.reuse, R43, R36 ;  /* 0x0000002b27297223 */ /* 0x040fe20000000024 */
[----:B------:R-:W-:Y:S01]  /*2070*/  FFMA R39, R39, R47, R48 ;  /* 0x0000002f27277223 */ /* 0x000fe20000000030 */
[C---:B------:R-:W-:Y:S01]  /*2080*/  FFMA R45, R51.reuse, R43, R50 ;  /* 0x0000002b332d7223 */ /* 0x040fe20000000032 */
[----:B------:R-:W4:Y:S01]  /*2090*/  LDS.128 R28, [R8+0x2250] ;  /* 0x00225000081c7984 */ /* 0x000f220000000c00 */
        /* <DEDUP_REMOVED lines=107> */
[----:B------:R-:W-:Y:S01]  /*2750*/  FFMA R30, R30, R18, R13 ;  /* 0x000000121e1e7223 */ /* 0x000fe2000000000d */
        /* <DEDUP_REMOVED lines=236> */
[----:B------:R-:W-:Y:S01]  /*3620*/  FFMA R31, R31, R23, R16 ;  /* 0x000000171f1f7223 */ /* 0x000fe20000000010 */
        /* <DEDUP_REMOVED lines=17> */
[----:B------:R-:W-:Y:S01]  /*3740*/  LDS.128 R24, [R10+0xf0] ;  /* 0x0000f0000a187984 */ /* 0x000fe20000000c00 */
[C---:B------:R-:W-:Y:S01]  /*3750*/  FFMA R37, R53.reuse, R41, R52 ;  /* 0x0000002935257223 */ /* 0x040fe20000000034 */
[----:B------:R-:W-:Y:S01]  /*3760*/  FFMA R44, R56, R44, R23 ;  /* 0x0000002c382c7223 */ /* 0x000fe20000000017 */
        /* <DEDUP_REMOVED lines=24> */
[C---:B------:R-:W-:Y:S01]  /*38f0*/  FFMA R52, R32.reuse, R28, R55 ;  /* 0x0000001c20347223 */ /* 0x040fe20000000037 */
[----:B------:R-:W-:Y:S01]  /*3900*/  FFMA R32, R32, R24, R37 ;  /* 0x0000001820207223 */ /* 0x000fe20000000025 */
[C---:B---3--:R-:W-:Y:S01]  /*3910*/  FFMA R16, R12.reuse, R28, R51 ;  /* 0x0000001c0c107223 */ /* 0x048fe20000000033 */
[-C--:B------:R-:W-:Y:S01]  /*3920*/  FFMA R12, R12, R24.reuse, R45 ;  /* 0x000000180c0c7223 */ /* 0x080fe2000000002d */
[-C--:B------:R-:W-:Y:S01]  /*3930*/  FFMA R17, R17, R29.reuse, R36 ;  /* 0x0000001d11117223 */ /* 0x080fe20000000024 */
[----:B------:R-:W-:Y:S01]  /*3940*/  LDS.128 R48, [R10+0x100] ;  /* 0x000100000a307984 */ /* 0x000fe20000000c00 */
[C---:B------:R-:W-:Y:S01]  /*3950*/  FFMA R41, R13.reuse, R29, R16 ;  /* 0x0000001d0d297223 */ /* 0x040fe20000000010 */
[-C--:B------:R-:W-:Y:S01]  /*3960*/  FFMA R13, R13, R25.reuse, R12 ;  /* 0x000000190d0d7223 */ /* 0x080fe2000000000c */
[----:B----4-:R-:W-:Y:S01]  /*3970*/  FFMA R24, R20, R24, R43 ;  /* 0x0000001814187223 */ /* 0x010fe2000000002b */
[----:B------:R-:W-:Y:S01]  /*3980*/  FFMA R12, R18, R26, R39 ;  /* 0x0000001a120c7223 */ /* 0x000fe20000000027 */
[----:B------:R-:W-:Y:S01]  /*3990*/  FFMA R16, R14, R30, R41 ;  /* 0x0000001e0e107223 */ /* 0x000fe20000000029 */
[----:B------:R-:W-:Y:S01]  /*39a0*/  FFMA R20, R20, R28, R47 ;  /* 0x0000001c14147223 */ /* 0x000fe2000000002f */
[----:B------:R-:W1:Y:S01]  /*39b0*/  LDS.128 R40, [R8+0x300] ;  /* 0x0003000008287984 */ /* 0x000e620000000c00 */
[----:B------:R-:W-:Y:S01]  /*39c0*/  FFMA R14, R14, R26, R13 ;  /* 0x0000001a0e0e7223 */ /* 0x000fe2000000000d */
[C---:B------:R-:W-:Y:S01]  /*39d0*/  FFMA R13, R33.reuse, R25, R32 ;  /* 0x00000019210d7223 */ /* 0x040fe20000000020 */
[-C--:B------:R-:W-:Y:S01]  /*39e0*/  FFMA R33, R33, R29.reuse, R52 ;  /* 0x0000001d21217223 */ /* 0x080fe20000000034 */
[----:B------:R-:W2:Y:S01]  /*39f0*/  LDS.128 R44, [R10+0x300] ;  /* 0x000300000a2c7984 */ /* 0x000ea20000000c00 */
[C---:B------:R-:W-:Y:S01]  /*3a00*/  FFMA R29, R21.reuse, R29, R20 ;  /* 0x0000001d151d7223 */ /* 0x040fe20000000014 */
[----:B------:R-:W-:Y:S01]  /*3a10*/  FFMA R21, R21, R25, R24 ;  /* 0x0000001915157223 */ /* 0x000fe20000000018 */
[C---:B------:R-:W-:Y:S01]  /*3a20*/  FFMA R20, R34.reuse, R30, R33 ;  /* 0x0000001e22147223 */ /* 0x040fe20000000021 */
[----:B------:R-:W3:Y:S01]  /*3a30*/  LDS.128 R36, [R8+0x2100] ;  /* 0x0021000008247984 */ /* 0x000ee20000000c00 */
[----:B------:R-:W-:Y:S01]  /*3a40*/  FFMA R34, R34, R26, R13 ;  /* 0x0000001a22227223 */ /* 0x000fe2000000000d */
[----:B------:R-:W-:Y:S01]  /*3a50*/  FFMA R18, R18, R30, R17 ;  /* 0x0000001e12127223 */ /* 0x000fe20000000011 */
[C---:B------:R-:W-:Y:S01]  /*3a60*/  FFMA R26, R22.reuse, R26, R21 ;  /* 0x0000001a161a7223 */ /* 0x040fe20000000015 */
[----:B------:R-:W4:Y:S01]  /*3a70*/  LDS.128 R52, [R8+0x2300] ;  /* 0x0023000008347984 */ /* 0x000f220000000c00 */
[-C--:B------:R-:W-:Y:S01]  /*3a80*/  FFMA R17, R19, R27.reuse, R12 ;  /* 0x0000001b13117223 */ /* 0x080fe2000000000c */
[C---:B------:R-:W-:Y:S01]  /*3a90*/  FFMA R21, R15.reuse, R27, R14 ;  /* 0x0000001b0f157223 */ /* 0x040fe2000000000e */
[-C--:B------:R-:W-:Y:S01]  /*3aa0*/  FFMA R15, R15, R31.reuse, R16 ;  /* 0x0000001f0f0f7223 */ /* 0x080fe20000000010 */
[----:B------:R-:W-:Y:S01]  /*3ab0*/  FFMA R22, R22, R30, R29 ;  /* 0x0000001e16167223 */ /* 0x000fe2000000001d */
[----:B------:R-:W-:Y:S01]  /*3ac0*/  FFMA R19, R19, R31, R18 ;  /* 0x0000001f13137223 */ /* 0x000fe20000000012 */
[C---:B------:R-:W-:Y:S01]  /*3ad0*/  FFMA R13, R35.reuse, R27, R34 ;  /* 0x0000001b230d7223 */ /* 0x040fe20000000022 */
[-C--:B------:R-:W-:Y:S01]  /*3ae0*/  FFMA R35, R35, R31.reuse, R20 ;  /* 0x0000001f23237223 */ /* 0x080fe20000000014 */
[C---:B------:R-:W-:Y:S01]  /*3af0*/  FFMA R31, R23.reuse, R31, R22 ;  /* 0x0000001f171f7223 */ /* 0x040fe20000000016 */
[----:B------:R-:W-:Y:S01]  /*3b00*/  FFMA R23, R23, R27, R26 ;  /* 0x0000001b17177223 */ /* 0x000fe2000000001a */
[C---:B-1----:R-:W-:Y:S01]  /*3b10*/  FFMA R14, R40.reuse, R48, R17 ;  /* 0x00000030280e7223 */ /* 0x042fe20000000011 */
[-C--:B--2---:R-:W-:Y:S01]  /*3b20*/  FFMA R40, R40, R44.reuse, R19 ;  /* 0x0000002c28287223 */ /* 0x084fe20000000013 */
[C---:B---3--:R-:W-:Y:S01]  /*3b30*/  FFMA R12, R36.reuse, R44, R15 ;  /* 0x0000002c240c7223 */ /* 0x048fe2000000000f */
[----:B------:R-:W-:Y:S01]  /*3b40*/  FFMA R36, R36, R48, R21 ;  /* 0x0000003024247223 */ /* 0x000fe20000000015 */
[C---:B------:R-:W-:Y:S01]  /*3b50*/  FFMA R15, R41.reuse, R49, R14 ;  /* 0x00000031290f7223 */ /* 0x040fe2000000000e */
[-C--:B------:R-:W-:Y:S01]  /*3b60*/  FFMA R41, R41, R45.reuse, R40 ;  /* 0x0000002d29297223 */ /* 0x080fe20000000028 */
[C---:B------:R-:W-:Y:S01]  /*3b70*/  FFMA R17, R37.reuse, R45, R12 ;  /* 0x0000002d25117223 */ /* 0x040fe2000000000c */
[C---:B----4-:R-:W-:Y:S01]  /*3b80*/  FFMA R24, R52.reuse, R44, R35 ;  /* 0x0000002c34187223 */ /* 0x050fe20000000023 */
[-C--:B------:R-:W-:Y:S01]  /*3b90*/  FFMA R37, R37, R49.reuse, R36 ;  /* 0x0000003125257223 */ /* 0x080fe20000000024 */
[----:B------:R-:W-:Y:S01]  /*3ba0*/  FFMA R52, R52, R48, R13 ;  /* 0x0000003034347223 */ /* 0x000fe2000000000d */
[----:B------:R-:W-:Y:S01]  /*3bb0*/  FFMA R36, R42, R50, R15 ;  /* 0x000000322a247223 */ /* 0x000fe2000000000f */
[C---:B------:R-:W-:Y:S01]  /*3bc0*/  FFMA R48, R56.reuse, R48, R23 ;  /* 0x0000003038307223 */ /* 0x040fe20000000017 */
[----:B------:R-:W-:Y:S01]  /*3bd0*/  FFMA R44, R56, R44, R31 ;  /* 0x0000002c382c7223 */ /* 0x000fe2000000001f */
[C---:B------:R-:W-:Y:S01]  /*3be0*/  FFMA R40, R38.reuse, R46, R17 ;  /* 0x0000002e26287223 */ /* 0x040fe20000000011 */
[----:B------:R-:W-:Y:S01]  /*3bf0*/  LDS.128 R12, [R8+0x310] ;  /* 0x00031000080c7984 */ /* 0x000fe20000000c00 */
[----:B------:R-:W-:Y:S01]  /*3c00*/  FFMA R38, R38, R50, R37 ;  /* 0x0000003226267223 */ /* 0x000fe20000000025 */
[C---:B------:R-:W-:Y:S01]  /*3c10*/  FFMA R37, R53.reuse, R49, R52 ;  /* 0x0000003135257223 */ /* 0x040fe20000000034 */
[-C--:B------:R-:W-:Y:S01]  /*3c20*/  FFMA R53, R53, R45.reuse, R24 ;  /* 0x0000002d35357223 */ /* 0x080fe20000000018 */
[----:B------:R-:W1:Y:S01]  /*3c30*/  LDS.128 R28, [R10+0x110] ;  /* 0x000110000a1c7984 */ /* 0x000e620000000c00 */
[----:B------:R-:W-:Y:S01]  /*3c40*/  FFMA R45, R57, R45, R44 ;  /* 0x0000002d392d7223 */ /* 0x000fe2000000002c */
[-C--:B------:R-:W-:Y:S01]  /*3c50*/  FFMA R42, R42, R46.reuse, R41 ;  /* 0x0000002e2a2a7223 */ /* 0x080fe20000000029 */
[-C--:B------:R-:W-:Y:S01]  /*3c60*/  FFMA R44, R54, R46.reuse, R53 ;  /* 0x0000002e362c7223 */ /* 0x080fe20000000035 */
[----:B------:R-:W2:Y:S01]  /*3c70*/  LDS.128 R20, [R10+0x310] ;  /* 0x000310000a147984 */ /* 0x000ea20000000c00 */
[----:B------:R-:W-:Y:S01]  /*3c80*/  FFMA R46, R58, R46, R45 ;  /* 0x0000002e3a2e7223 */ /* 0x000fe2000000002d */
[----:B------:R-:W-:Y:S01]  /*3c90*/  FFMA R41, R43, R51, R36 ;  /* 0x000000332b297223 */ /* 0x000fe20000000024 */
[----:B------:R-:W-:Y:S01]  /*3ca0*/  FFMA R49, R57, R49, R48 ;  /* 0x0000003139317223 */ /* 0x000fe20000000030 */
[----:B------:R-:W3:Y:S01]  /*3cb0*/  LDS.128 R16, [R8+0x2110] ;  /* 0x0021100008107984 */ /* 0x000ee20000000c00 */
[----:B------:R-:W-:Y:S01]  /*3cc0*/  FFMA R43, R43, R47, R42 ;  /* 0x0000002f2b2b7223 */ /* 0x000fe2000000002a */
[C---:B------:R-:W-:Y:S01]  /*3cd0*/  FFMA R45, R39.reuse, R51, R38 ;  /* 0x00000033272d7223 */ /* 0x040fe20000000026 */
[----:B------:R-:W-:Y:S01]  /*3ce0*/  FFMA R39, R39, R47, R40 ;  /* 0x0000002f27277223 */ /* 0x000fe20000000028 */
[----:B------:R-:W4:Y:S01]  /*3cf0*/  LDS.128 R24, [R8+0x2310] ;  /* 0x0023100008187984 */ /* 0x000f220000000c00 */
[-C--:B------:R-:W-:Y:S01]  /*3d00*/  FFMA R54, R54, R50.reuse, R37 ;  /* 0x0000003236367223 */ /* 0x080fe20000000025 */
[----:B------:R-:W-:-:S02]  /*3d10*/  FFMA R50, R58, R50, R49 ;  /* 0x000000323a327223 */ /* 0x000fc40000000031 */
[----:B------:R-:W5:Y:S01]  /*3d20*/  LDS.128 R32, [R8+0x110] ;  /* 0x0001100008207984 */ /* 0x000f620000000c00 */
[C---:B------:R-:W-:Y:S01]  /*3d30*/  FFMA R37, R55.reuse, R51, R54 ;  /* 0x0000003337257223 */ /* 0x040fe20000000036 */
[----:B------:R-:W-:Y:S01]  /*3d40*/  FFMA R55, R55, R47, R44 ;  /* 0x0000002f37377223 */ /* 0x000fe2000000002c */
[C---:B------:R-:W-:Y:S01]  /*3d50*/  FFMA R51, R59.reuse, R51, R50 ;  /* 0x000000333b337223 */ /* 0x040fe20000000032 */
[----:B------:R-:W-:Y:S02]  /*3d60*/  FFMA R47, R59, R47, R46 ;  /* 0x0000002f3b2f7223 */ /* 0x000fe4000000002e */
[----:B------:R-:W-:Y:S01]  /*3d70*/  LDS.128 R56, [R8+0x120] ;  /* 0x0001200008387984 */ /* 0x000fe20000000c00 */
[C---:B-1----:R-:W-:Y:S01]  /*3d80*/  FFMA R38, R12.reuse, R28, R41 ;  /* 0x0000001c0c267223 */ /* 0x042fe20000000029 */
[-C--:B--2---:R-:W-:Y:S01]  /*3d90*/  FFMA R36, R12, R20.reuse, R43 ;  /* 0x000000140c247223 */ /* 0x084fe2000000002b */
[C---:B---3--:R-:W-:Y:S02]  /*3da0*/  FFMA R12, R16.reuse, R20, R39 ;  /* 0x00000014100c7223 */ /* 0x048fe40000000027 */
[C---:B------:R-:W-:Y:S01]  /*3db0*/  FFMA R39, R13.reuse, R29, R38 ;  /* 0x0000001d0d277223 */ /* 0x040fe20000000026 */
[----:B------:R-:W-:Y:S01]  /*3dc0*/  FFMA R16, R16, R28, R45 ;  /* 0x0000001c10107223 */ /* 0x000fe2000000002d */
[-C--:B------:R-:W-:Y:S01]  /*3dd0*/  FFMA R13, R13, R21.reuse, R36 ;  /* 0x000000150d0d7223 */ /* 0x080fe20000000024 */
[C---:B------:R-:W-:Y:S01]  /*3de0*/  FFMA R41, R17.reuse, R21, R12 ;  /* 0x0000001511297223 */ /* 0x040fe2000000000c */
[C---:B----4-:R-:W-:Y:S01]  /*3df0*/  FFMA R52, R24.reuse, R20, R55 ;  /* 0x0000001418347223 */ /* 0x050fe20000000037 */
[----:B------:R-:W-:Y:S01]  /*3e00*/  FFMA R24, R24, R28, R37 ;  /* 0x0000001c18187223 */ /* 0x000fe20000000025 */
[-C--:B------:R-:W-:Y:S01]  /*3e10*/  FFMA R17, R17, R29.reuse, R16 ;  /* 0x0000001d11117223 */ /* 0x080fe20000000010 */
[----:B------:R-:W-:Y:S01]  /*3e20*/  FFMA R12, R14, R30, R39 ;  /* 0x0000001e0e0c7223 */ /* 0x000fe20000000027 */
[----:B-----5:R-:W-:Y:S01]  /*3e30*/  FFMA R28, R32, R28, R51 ;  /* 0x0000001c201c7223 */ /* 0x020fe20000000033 */
[----:B------:R-:W-:Y:S01]  /*3e40*/  FFMA R16, R18, R22, R41 ;  /* 0x0000001612107223 */ /* 0x000fe20000000029 */
        /* <DEDUP_REMOVED lines=8> */
[-C--:B------:R-:W-:Y:S01]  /*3ed0*/  FFMA R20, R26, R22.reuse, R25 ;  /* 0x000000161a147223 */ /* 0x080fe20000000019 */
[----:B------:R-:W2:Y:S01]  /*3ee0*/  LDS.128 R44, [R10+0x320] ;  /* 0x000320000a2c7984 */ /* 0x000ea20000000c00 */
[----:B------:R-:W-:Y:S01]  /*3ef0*/  FFMA R22, R34, R22, R21 ;  /* 0x0000001622167223 */ /* 0x000fe20000000015 */
[----:B------:R-:W-:Y:S01]  /*3f00*/  FFMA R29, R33, R29, R28 ;  /* 0x0000001d211d7223 */ /* 0x000fe2000000001c */
[-C--:B------:R-:W-:Y:S01]  /*3f10*/  FFMA R17, R15, R31.reuse, R12 ;  /* 0x0000001f0f117223 */ /* 0x080fe2000000000c */
[----:B------:R-:W3:Y:S01]  /*3f20*/  LDS.128 R40, [R8+0x2120] ;  /* 0x0021200008287984 */ /* 0x000ee20000000c00 */
[C---:B------:R-:W-:Y:S01]  /*3f30*/  FFMA R21, R19.reuse, R31, R18 ;  /* 0x0000001f13157223 */ /* 0x040fe20000000012 */
[-C--:B------:R-:W-:Y:S01]  /*3f40*/  FFMA R19, R19, R23.reuse, R16 ;  /* 0x0000001713137223 */ /* 0x080fe20000000010 */
[-C--:B------:R-:W-:Y:S01]  /*3f50*/  FFMA R26, R26, R30.reuse, R13 ;  /* 0x0000001e1a1a7223 */ /* 0x080fe2000000000d */
[----:B------:R-:W4:Y:S01]  /*3f60*/  LDS.128 R52, [R8+0x2320] ;  /* 0x0023200008347984 */ /* 0x000f220000000c00 */
[----:B------:R-:W-:Y:S01]  /*3f70*/  FFMA R15, R15, R23, R14 ;  /* 0x000000170f0f7223 */ /* 0x000fe2000000000e */
        /* <DEDUP_REMOVED lines=12> */
[----:B------:R-:W-:Y:S01]  /*4040*/  FFMA R36, R38, R50, R15 ;  /* 0x0000003226247223 */ /* 0x000fe2000000000f */
[C---:B------:R-:W-:Y:S01]  /*4050*/  FFMA R17, R41.reuse, R45, R12 ;  /* 0x0000002d29117223 */ /* 0x040fe2000000000c */
[C---:B----4-:R-:W-:Y:S01]  /*4060*/  FFMA R24, R52.reuse, R44, R27 ;  /* 0x0000002c34187223 */ /* 0x050fe2000000001b */
[-C--:B------:R-:W-:Y:S01]  /*4070*/  FFMA R52, R52, R48.reuse, R13 ;  /* 0x0000003034347223 */ /* 0x080fe2000000000d */
[-C--:B------:R-:W-:Y:S01]  /*4080*/  FFMA R41, R41, R49.reuse, R40 ;  /* 0x0000003129297223 */ /* 0x080fe20000000028 */
[C---:B------:R-:W-:Y:S01]  /*4090*/  FFMA R48, R56.reuse, R48, R31 ;  /* 0x0000003038307223 */ /* 0x040fe2000000001f */
[----:B------:R-:W-:Y:S01]  /*40a0*/  FFMA R44, R56, R44, R23 ;  /* 0x0000002c382c7223 */ /* 0x000fe20000000017 */
[-C--:B------:R-:W-:Y:S01]  /*40b0*/  FFMA R40, R42, R46.reuse, R17 ;  /* 0x0000002e2a287223 */ /* 0x080fe20000000011 */
[----:B------:R-:W-:Y:S01]  /*40c0*/  LDS.128 R12, [R8+0x330] ;  /* 0x00033000080c7984 */ /* 0x000fe20000000c00 */
[----:B------:R-:W-:Y:S01]  /*40d0*/  FFMA R38, R38, R46, R37 ;  /* 0x0000002e26267223 */ /* 0x000fe20000000025 */
[C---:B------:R-:W-:Y:S01]  /*40e0*/  FFMA R37, R53.reuse, R49, R52 ;  /* 0x0000003135257223 */ /* 0x040fe20000000034 */
[-C--:B------:R-:W-:Y:S01]  /*40f0*/  FFMA R53, R53, R45.reuse, R24 ;  /* 0x0000002d35357223 */ /* 0x080fe20000000018 */
[----:B------:R-:W1:Y:S01]  /*4100*/  LDS.128 R28, [R10+0x130] ;  /* 0x000130000a1c7984 */ /* 0x000e620000000c00 */
[----:B------:R-:W-:Y:S01]  /*4110*/  FFMA R45, R57, R45, R44 ;  /* 0x0000002d392d7223 */ /* 0x000fe2000000002c */
[----:B------:R-:W-:Y:S01]  /*4120*/  FFMA R42, R42, R50, R41 ;  /* 0x000000322a2a7223 */ /* 0x000fe20000000029 */
        /* <DEDUP_REMOVED lines=11> */
[----:B------:R-:W-:-:S03]  /*41e0*/  FFMA R50, R58, R50, R49 ;  /* 0x000000323a327223 */ /* 0x000fc60000000031 */
[C---:B------:R-:W-:Y:S01]  /*41f0*/  FFMA R37, R55.reuse, R51, R54 ;  /* 0x0000003337257223 */ /* 0x040fe20000000036 */
[----:B------:R-:W-:Y:S01]  /*4200*/  FFMA R55, R55, R47, R44 ;  /* 0x0000002f37377223 */ /* 0x000fe2000000002c */
[C---:B------:R-:W-:Y:S01]  /*4210*/  FFMA R51, R59.reuse, R51, R50 ;  /* 0x000000333b337223 */ /* 0x040fe20000000032 */
[----:B------:R-:W-:Y:S02]  /*4220*/  FFMA R47, R59, R47, R46 ;  /* 0x0000002f3b2f7223 */ /* 0x000fe4000000002e */
[----:B------:R-:W-:Y:S01]  /*4230*/  LDS.128 R56, [R8+0x2340] ;  /* 0x0023400008387984 */ /* 0x000fe20000000c00 */
[C---:B-1----:R-:W-:Y:S01]  /*4240*/  FFMA R38, R12.reuse, R28, R41 ;  /* 0x0000001c0c267223 */ /* 0x042fe20000000029 */
[----:B--2---:R-:W-:-:S03]  /*4250*/  FFMA R36, R12, R20, R39 ;  /* 0x000000140c247223 */ /* 0x004fc60000000027 */
[C---:B------:R-:W-:Y:S01]  /*4260*/  FFMA R39, R13.reuse, R29, R38 ;  /* 0x0000001d0d277223 */ /* 0x040fe20000000026 */
[C---:B---3--:R-:W-:Y:S01]  /*4270*/  FFMA R12, R16.reuse, R20, R43 ;  /* 0x00000014100c7223 */ /* 0x048fe2000000002b */
[----:B------:R-:W-:Y:S01]  /*4280*/  FFMA R16, R16, R28, R45 ;  /* 0x0000001c10107223 */ /* 0x000fe2000000002d */
[-C--:B------:R-:W-:Y:S02]  /*4290*/  FFMA R13, R13, R21.reuse, R36 ;  /* 0x000000150d0d7223 */ /* 0x080fe40000000024 */
[C---:B------:R-:W-:Y:S01]  /*42a0*/  FFMA R41, R17.reuse, R21, R12 ;  /* 0x0000001511297223 */ /* 0x040fe2000000000c */
[C---:B----4-:R-:W-:Y:S01]  /*42b0*/  FFMA R44, R24.reuse, R20, R55 ;  /* 0x00000014182c7223 */ /* 0x050fe20000000037 */
[-C--:B------:R-:W-:Y:S01]  /*42c0*/  FFMA R17, R17, R29.reuse, R16 ;  /* 0x0000001d11117223 */ /* 0x080fe20000000010 */
[----:B------:R-:W-:Y:S01]  /*42d0*/  FFMA R24, R24, R28, R37 ;  /* 0x0000001c18187223 */ /* 0x000fe20000000025 */
[C---:B------:R-:W-:Y:S01]  /*42e0*/  FFMA R12, R14.reuse, R30, R39 ;  /* 0x0000001e0e0c7223 */ /* 0x040fe20000000027 */
[----:B------:R-:W-:Y:S01]  /*42f0*/  FFMA R16, R14, R22, R13 ;  /* 0x000000160e107223 */ /* 0x000fe2000000000d */
[----:B------:R-:W-:Y:S01]  /*4300*/  FFMA R28, R32, R28, R51 ;  /* 0x0000001c201c7223 */ /* 0x000fe20000000033 */
[----:B------:R-:W-:Y:S01]  /*4310*/  FFMA R14, R18, R22, R41 ;  /* 0x00000016120e7223 */ /* 0x000fe20000000029 */
[----:B------:R-:W-:Y:S01]  /*4320*/  LDS.128 R36, [R8+0x340] ;  /* 0x0003400008247984 */ /* 0x000fe20000000c00 */
[C---:B------:R-:W-:Y:S01]  /*4330*/  FFMA R13, R25.reuse, R29, R24 ;  /* 0x0000001d190d7223 */ /* 0x040fe20000000018 */
[----:B------:R-:W-:Y:S01]  /*4340*/  FFMA R20, R32, R20, R47 ;  /* 0x0000001420147223 */ /* 0x000fe2000000002f */
[-C--:B------:R-:W-:Y:S01]  /*4350*/  FFMA R25, R25, R21.reuse, R44 ;  /* 0x0000001519197223 */ /* 0x080fe2000000002c */
[----:B------:R-:W1:Y:S01]  /*4360*/  LDS.128 R48, [R10+0x140] ;  /* 0x000140000a307984 */ /* 0x000e620000000c00 */
[----:B------:R-:W-:Y:S01]  /*4370*/  FFMA R18, R18, R30, R17 ;  /* 0x0000001e12127223 */ /* 0x000fe20000000011 */
[----:B------:R-:W-:Y:S01]  /*4380*/  FFMA R21, R33, R21, R20 ;  /* 0x0000001521157223 */ /* 0x000fe20000000014 */
[-C--:B------:R-:W-:Y:S01]  /*4390*/  FFMA R20, R26, R22.reuse, R25 ;  /* 0x000000161a147223 */ /* 0x080fe20000000019 */
[----:B------:R-:W2:Y:S01]  /*43a0*/  LDS.128 R52, [R10+0x340] ;  /* 0x000340000a347984 */ /* 0x000ea20000000c00 */
[-C--:B------:R-:W-:Y:S01]  /*43b0*/  FFMA R17, R15, R31.reuse, R12 ;  /* 0x0000001f0f117223 */ /* 0x080fe2000000000c */
[----:B------:R-:W-:Y:S01]  /*43c0*/  FFMA R22, R34, R22, R21 ;  /* 0x0000001622167223 */ /* 0x000fe20000000015 */
[----:B------:R-:W-:Y:S01]  /*43d0*/  FFMA R21, R19, R31, R18 ;  /* 0x0000001f13157223 */ /* 0x000fe20000000012 */
[----:B------:R-:W3:Y:S01]  /*43e0*/  LDS.128 R40, [R8+0x2140] ;  /* 0x0021400008287984 */ /* 0x000ee20000000c00 */
[----:B------:R-:W-:Y:S01]  /*43f0*/  FFMA R29, R33, R29, R28 ;  /* 0x0000001d211d7223 */ /* 0x000fe2000000001c */
[-C--:B------:R-:W-:Y:S01]  /*4400*/  FFMA R15, R15, R23.reuse, R16 ;  /* 0x000000170f0f7223 */ /* 0x080fe20000000010 */
[----:B------:R-:W-:Y:S01]  /*4410*/  FFMA R19, R19, R23, R14 ;  /* 0x0000001713137223 */ /* 0x000fe2000000000e */
[----:B------:R-:W4:Y:S01]  /*4420*/  LDS.128 R44, [R8+0x140] ;  /* 0x00014000082c7984 */ /* 0x000f220000000c00 */
[-C--:B------:R-:W-:Y:S01]  /*4430*/  FFMA R26, R26, R30.reuse, R13 ;  /* 0x0000001e1a1a7223 */ /* 0x080fe2000000000d */
[----:B------:R-:W-:-:S03]  /*4440*/  FFMA R30, R34, R30, R29 ;  /* 0x0000001e221e7223 */ /* 0x000fc6000000001d */
[C---:B------:R-:W-:Y:S01]  /*4450*/  FFMA R13, R27.reuse, R31, R26 ;  /* 0x0000001f1b0d7223 */ /* 0x040fe2000000001a */
[-C--:B------:R-:W-:Y:S01]  /*4460*/  FFMA R27, R27, R23.reuse, R20 ;  /* 0x000000171b1b7223 */ /* 0x080fe20000000014 */
[C---:B------:R-:W-:Y:S01]  /*4470*/  FFMA R23, R35.reuse, R23, R22 ;  /* 0x0000001723177223 */ /* 0x040fe20000000016 */
[----:B------:R-:W-:Y:S02]  /*4480*/  FFMA R31, R35, R31, R30 ;  /* 0x0000001f231f7223 */ /* 0x000fe4000000001e */
[----:B------:R-:W-:Y:S01]  /*4490*/  LDS.128 R32, [R8+0x150] ;  /* 0x0001500008207984 */ /* 0x000fe20000000c00 */
[C---:B-1----:R-:W-:Y:S01]  /*44a0*/  FFMA R14, R36.reuse, R48, R17 ;  /* 0x00000030240e7223 */ /* 0x042fe20000000011 */
[----:B--2---:R-:W-:-:S03]  /*44b0*/  FFMA R36, R36, R52, R15 ;  /* 0x0000003424247223 */ /* 0x004fc6000000000f */
[C---:B------:R-:W-:Y:S01]  /*44c0*/  FFMA R15, R37.reuse, R49, R14 ;  /* 0x00000031250f7223 */ /* 0x040fe2000000000e */
[C---:B------:R-:W-:Y:S01]  /*44d0*/  FFMA R28, R56.reuse, R52, R27 ;  /* 0x00000034381c7223 */ /* 0x040fe2000000001b */
[----:B------:R-:W-:Y:S01]  /*44e0*/  FFMA R56, R56, R48, R13 ;  /* 0x0000003038387223 */ /* 0x000fe2000000000d */
[C---:B---3--:R-:W-:Y:S01]  /*44f0*/  FFMA R12, R40.reuse, R52, R19 ;  /* 0x00000034280c7223 */ /* 0x048fe20000000013 */
[----:B------:R-:W-:Y:S01]  /*4500*/  FFMA R40, R40, R48, R21 ;  /* 0x0000003028287223 */ /* 0x000fe20000000015 */
[-C--:B------:R-:W-:Y:S01]  /*4510*/  FFMA R37, R37, R53.reuse, R36 ;  /* 0x0000003525257223 */ /* 0x080fe20000000024 */
[C---:B------:R-:W-:Y:S01]  /*4520*/  FFMA R36, R38.reuse, R50, R15 ;  /* 0x0000003226247223 */ /* 0x040fe2000000000f */
[C---:B------:R-:W-:Y:S01]  /*4530*/  FFMA R17, R41.reuse, R53, R12 ;  /* 0x0000003529117223 */ /* 0x040fe2000000000c */
[-C--:B------:R-:W-:Y:S01]  /*4540*/  FFMA R41, R41, R49.reuse, R40 ;  /* 0x0000003129297223 */ /* 0x080fe20000000028 */
[----:B------:R-:W-:Y:S01]  /*4550*/  FFMA R40, R38, R54, R37 ;  /* 0x0000003626287223 */ /* 0x000fe20000000025 */
[----:B----4-:R-:W-:Y:S01]  /*4560*/  FFMA R48, R44, R48, R31 ;  /* 0x000000302c307223 */ /* 0x010fe2000000001f */
[----:B------:R-:W-:Y:S01]  /*4570*/  FFMA R38, R42, R54, R17 ;  /* 0x000000362a267223 */ /* 0x000fe20000000011 */
        /* <DEDUP_REMOVED lines=12> */
[C---:B------:R-:W-:Y:S01]  /*4640*/  FFMA R41, R39.reuse, R51, R36 ;  /* 0x0000003327297223 */ /* 0x040fe20000000024 */
[----:B------:R-:W3:Y:S01]  /*4650*/  LDS.128 R12, [R8+0x2150] ;  /* 0x00215000080c7984 */ /* 0x000ee20000000c00 */
[----:B------:R-:W-:Y:S01]  /*4660*/  FFMA R39, R39, R55, R40 ;  /* 0x0000003727277223 */ /* 0x000fe20000000028 */
[C---:B------:R-:W-:Y:S01]  /*4670*/  FFMA R45, R43.reuse, R51, R42 ;  /* 0x000000332b2d7223 */ /* 0x040fe2000000002a */
[----:B------:R-:W-:Y:S01]  /*4680*/  FFMA R43, R43, R55, R38 ;  /* 0x000000372b2b7223 */ /* 0x000fe20000000026 */
[----:B------:R-:W4:Y:S01]  /*4690*/  LDS.128 R28, [R8+0x2350] ;  /* 0x00235000081c7984 */ /* 0x000f220000000c00 */
[----:B------:R-:W-:Y:S01]  /*46a0*/  FFMA R46, R46, R54, R53 ;  /* 0x000000362e2e7223 */ /* 0x000fe20000000035 */
[C---:B------:R-:W-:Y:S01]  /*46b0*/  FFMA R37, R59.reuse, R51, R58 ;  /* 0x000000333b257223 */ /* 0x040fe2000000003a */
[----:B------:R-:W-:-:S02]  /*46c0*/  FFMA R59, R59, R55, R44 ;  /* 0x000000373b3b7223 */ /* 0x000fc4000000002c */
        /* <DEDUP_REMOVED lines=10> */
[-C--:B------:R-:W-:Y:S01]  /*4770*/  FFMA R13, R13, R25.reuse, R12 ;  /* 0x000000190d0d7223 */ /* 0x080fe2000000000c */
[----:B----4-:R-:W-:Y:S01]  /*4780*/  FFMA R44, R28, R20, R59 ;  /* 0x000000141c2c7223 */ /* 0x010fe2000000003b */
[----:B------:R-:W-:Y:S01]  /*4790*/  FFMA R12, R18, R26, R39 ;  /* 0x0000001a120c7223 */ /* 0x000fe20000000027 */
[----:B------:R-:W-:Y:S01]  /*47a0*/  FFMA R28, R28, R24, R37 ;  /* 0x000000181c1c7223 */ /* 0x000fe20000000025 */
[----:B------:R-:W-:Y:S01]  /*47b0*/  FFMA R16, R14, R22, R41 ;  /* 0x000000160e107223 */ /* 0x000fe20000000029 */
[----:B------:R-:W-:Y:S01]  /*47c0*/  FFMA R20, R32, R20, R55 ;  /* 0x0000001420147223 */ /* 0x000fe20000000037 */
[----:B------:R-:W1:Y:S01]  /*47d0*/  LDS.128 R36, [R8+0x360] ;  /* 0x0003600008247984 */ /* 0x000e620000000c00 */
[----:B------:R-:W-:Y:S01]  /*47e0*/  FFMA R14, R14, R26, R13 ;  /* 0x0000001a0e0e7223 */ /* 0x000fe2000000000d */
[C---:B------:R-:W-:Y:S01]  /*47f0*/  FFMA R13, R29.reuse, R25, R28 ;  /* 0x000000191d0d7223 */ /* 0x040fe2000000001c */
[----:B------:R-:W-:Y:S01]  /*4800*/  FFMA R24, R32, R24, R47 ;  /* 0x0000001820187223 */ /* 0x000fe2000000002f */
[----:B------:R-:W2:Y:S01]  /*4810*/  LDS.128 R52, [R10+0x360] ;  /* 0x000360000a347984 */ /* 0x000ea20000000c00 */
[-C--:B------:R-:W-:Y:S01]  /*4820*/  FFMA R29, R29, R21.reuse, R44 ;  /* 0x000000151d1d7223 */ /* 0x080fe2000000002c */
[----:B------:R-:W-:Y:S01]  /*4830*/  FFMA R21, R33, R21, R20 ;  /* 0x0000001521157223 */ /* 0x000fe20000000014 */
[-C--:B------:R-:W-:Y:S01]  /*4840*/  FFMA R18, R18, R22.reuse, R17 ;  /* 0x0000001612127223 */ /* 0x080fe20000000011 */
[----:B------:R-:W3:Y:S01]  /*4850*/  LDS.128 R40, [R8+0x2160] ;  /* 0x0021600008287984 */ /* 0x000ee20000000c00 */
[-C--:B------:R-:W-:Y:S01]  /*4860*/  FFMA R20, R30, R22.reuse, R29 ;  /* 0x000000161e147223 */ /* 0x080fe2000000001d */
[----:B------:R-:W-:Y:S01]  /*4870*/  FFMA R22, R34, R22, R21 ;  /* 0x0000001622167223 */ /* 0x000fe20000000015 */
[-C--:B------:R-:W-:Y:S01]  /*4880*/  FFMA R17, R19, R27.reuse, R12 ;  /* 0x0000001b13117223 */ /* 0x080fe2000000000c */
[----:B------:R-:W4:Y:S01]  /*4890*/  LDS.128 R56, [R8+0x2360] ;  /* 0x0023600008387984 */ /* 0x000f220000000c00 */
[----:B------:R-:W-:Y:S01]  /*48a0*/  FFMA R21, R15, R27, R14 ;  /* 0x0000001b0f157223 */ /* 0x000fe2000000000e */
[----:B------:R-:W-:Y:S01]  /*48b0*/  FFMA R25, R33, R25, R24 ;  /* 0x0000001921197223 */ /* 0x000fe20000000018 */
[-C--:B------:R-:W-:Y:S01]  /*48c0*/  FFMA R19, R19, R23.reuse, R18 ;  /* 0x0000001713137223 */ /* 0x080fe20000000012 */
[----:B------:R-:W5:Y:S01]  /*48d0*/  LDS.128 R44, [R8+0x160] ;  /* 0x00016000082c7984 */ /* 0x000f620000000c00 */
[----:B------:R-:W-:Y:S01]  /*48e0*/  FFMA R15, R15, R23, R16 ;  /* 0x000000170f0f7223 */ /* 0x000fe20000000010 */
        /* <DEDUP_REMOVED lines=8> */
[-C--:B--2---:R-:W-:Y:S01]  /*4970*/  FFMA R36, R36, R52.reuse, R19 ;  /* 0x0000003424247223 */ /* 0x084fe20000000013 */
[C---:B---3--:R-:W-:Y:S01]  /*4980*/  FFMA R12, R40.reuse, R52, R15 ;  /* 0x00000034280c7223 */ /* 0x048fe2000000000f */
[----:B------:R-:W-:Y:S01]  /*4990*/  FFMA R40, R40, R48, R21 ;  /* 0x0000003028287223 */ /* 0x000fe20000000015 */
[C---:B------:R-:W-:Y:S01]  /*49a0*/  FFMA R15, R37.reuse, R49, R14 ;  /* 0x00000031250f7223 */ /* 0x040fe2000000000e */
[-C--:B------:R-:W-:Y:S01]  /*49b0*/  FFMA R37, R37, R53.reuse, R36 ;  /* 0x0000003525257223 */ /* 0x080fe20000000024 */
[C---:B------:R-:W-:Y:S01]  /*49c0*/  FFMA R17, R41.reuse, R53, R12 ;  /* 0x0000003529117223 */ /* 0x040fe2000000000c */
[-C--:B------:R-:W-:Y:S01]  /*49d0*/  FFMA R41, R41, R49.reuse, R40 ;  /* 0x0000003129297223 */ /* 0x080fe20000000028 */
[----:B----4-:R-:W-:Y:S01]  /*49e0*/  FFMA R20, R56, R52, R31 ;  /* 0x0000003438147223 */ /* 0x010fe2000000001f */
[C---:B------:R-:W-:Y:S01]  /*49f0*/  FFMA R36, R38.reuse, R50, R15 ;  /* 0x0000003226247223 */ /* 0x040fe2000000000f */
[----:B------:R-:W-:Y:S01]  /*4a00*/  FFMA R40, R38, R54, R37 ;  /* 0x0000003626287223 */ /* 0x000fe20000000025 */
[----:B------:R-:W-:Y:S01]  /*4a10*/  FFMA R56, R56, R48, R13 ;  /* 0x0000003038387223 */ /* 0x000fe2000000000d */
[----:B------:R-:W-:Y:S01]  /*4a20*/  FFMA R38, R42, R54, R17 ;  /* 0x000000362a267223 */ /* 0x000fe20000000011 */
[C---:B-----5:R-:W-:Y:S01]  /*4a30*/  FFMA R48, R44.reuse, R48, R27 ;  /* 0x000000302c307223 */ /* 0x060fe2000000001b */
[----:B------:R-:W-:Y:S01]  /*4a40*/  LDS.128 R16, [R8+0x370] ;  /* 0x0003700008107984 */ /* 0x000fe20000000c00 */
[C---:B------:R-:W-:Y:S01]  /*4a50*/  FFMA R37, R57.reuse, R49, R56 ;  /* 0x0000003139257223 */ /* 0x040fe20000000038 */
[----:B------:R-:W-:Y:S01]  /*4a60*/  FFMA R44, R44, R52, R23 ;  /* 0x000000342c2c7223 */ /* 0x000fe20000000017 */
[-C--:B------:R-:W-:Y:S01]  /*4a70*/  FFMA R57, R57, R53.reuse, R20 ;  /* 0x0000003539397223 */ /* 0x080fe20000000014 */
[----:B------:R-:W1:Y:S01]  /*4a80*/  LDS.128 R24, [R10+0x170] ;  /* 0x000170000a187984 */ /* 0x000e620000000c00 */
[----:B------:R-:W-:Y:S01]  /*4a90*/  FFMA R42, R42, R50, R41 ;  /* 0x000000322a2a7223 */ /* 0x000fe20000000029 */
[C---:B------:R-:W-:Y:S01]  /*4aa0*/  FFMA R53, R45.reuse, R53, R44 ;  /* 0x000000352d357223 */ /* 0x040fe2000000002c */
[----:B------:R-:W-:Y:S01]  /*4ab0*/  FFMA R45, R45, R49, R48 ;  /* 0x000000312d2d7223 */ /* 0x000fe20000000030 */
[----:B------:R-:W2:Y:S01]  /*4ac0*/  LDS.128 R28, [R10+0x370] ;  /* 0x000370000a1c7984 */ /* 0x000ea20000000c00 */
[C---:B------:R-:W-:Y:S01]  /*4ad0*/  FFMA R44, R58.reuse, R54, R57 ;  /* 0x000000363a2c7223 */ /* 0x040fe20000000039 */
[-C--:B------:R-:W-:Y:S01]  /*4ae0*/  FFMA R58, R58, R50.reuse, R37 ;  /* 0x000000323a3a7223 */ /* 0x080fe20000000025 */
[C---:B------:R-:W-:Y:S01]  /*4af0*/  FFMA R50, R46.reuse, R50, R45 ;  /* 0x000000322e327223 */ /* 0x040fe2000000002d */
[----:B------:R-:W3:Y:S01]  /*4b00*/  LDS.128 R12, [R8+0x2170] ;  /* 0x00217000080c7984 */ /* 0x000ee20000000c00 */
[C---:B------:R-:W-:Y:S01]  /*4b10*/  FFMA R41, R39.reuse, R51, R36 ;  /* 0x0000003327297223 */ /* 0x040fe20000000024 */
[----:B------:R-:W-:Y:S01]  /*4b20*/  FFMA R39, R39, R55, R40 ;  /* 0x0000003727277223 */ /* 0x000fe20000000028 */
[C---:B------:R-:W-:Y:S01]  /*4b30*/  FFMA R45, R43.reuse, R51, R42 ;  /* 0x000000332b2d7223 */ /* 0x040fe2000000002a */
[----:B------:R-:W4:Y:S01]  /*4b40*/  LDS.128 R20, [R8+0x170] ;  /* 0x0001700008147984 */ /* 0x000f220000000c00 */
[----:B------:R-:W-:Y:S01]  /*4b50*/  FFMA R43, R43, R55, R38 ;  /* 0x000000372b2b7223 */ /* 0x000fe20000000026 */
        /* <DEDUP_REMOVED lines=14> */
[----:B------:R-:W-:Y:S01]  /*4c40*/  LDS.128 R56, [R8+0x180] ;  /* 0x0001800008387984 */ /* 0x000fe20000000c00 */
[C---:B------:R-:W-:Y:S01]  /*4c50*/  FFMA R41, R13.reuse, R29, R16 ;  /* 0x0000001d0d297223 */ /* 0x040fe20000000010 */
[-C--:B------:R-:W-:Y:S01]  /*4c60*/  FFMA R13, R13, R25.reuse, R12 ;  /* 0x000000190d0d7223 */ /* 0x080fe2000000000c */
[----:B------:R-:W-:Y:S01]  /*4c70*/  FFMA R12, R18, R26, R39 ;  /* 0x0000001a120c7223 */ /* 0x000fe20000000027 */
[----:B----4-:R-:W-:Y:S01]  /*4c80*/  FFMA R24, R20, R24, R47 ;  /* 0x0000001814187223 */ /* 0x010fe2000000002f */
[C---:B------:R-:W-:Y:S01]  /*4c90*/  FFMA R16, R14.reuse, R30, R41 ;  /* 0x0000001e0e107223 */ /* 0x040fe20000000029 */
[----:B------:R-:W-:Y:S01]  /*4ca0*/  LDS.128 R44, [R10+0x380] ;  /* 0x000380000a2c7984 */ /* 0x000fe20000000c00 */
[----:B------:R-:W-:Y:S01]  /*4cb0*/  FFMA R14, R14, R26, R13 ;  /* 0x0000001a0e0e7223 */ /* 0x000fe2000000000d */
[C---:B------:R-:W-:Y:S01]  /*4cc0*/  FFMA R13, R33.reuse, R25, R32 ;  /* 0x00000019210d7223 */ /* 0x040fe20000000020 */
[----:B------:R-:W-:Y:S01]  /*4cd0*/  FFMA R20, R20, R28, R55 ;  /* 0x0000001c14147223 */ /* 0x000fe20000000037 */
[----:B------:R-:W1:Y:S01]  /*4ce0*/  LDS.128 R40, [R8+0x380] ;  /* 0x0003800008287984 */ /* 0x000e620000000c00 */
[-C--:B------:R-:W-:Y:S01]  /*4cf0*/  FFMA R33, R33, R29.reuse, R52 ;  /* 0x0000001d21217223 */ /* 0x080fe20000000034 */
[-C--:B------:R-:W-:Y:S01]  /*4d00*/  FFMA R18, R18, R30.reuse, R17 ;  /* 0x0000001e12127223 */ /* 0x080fe20000000011 */
[C---:B------:R-:W-:Y:S01]  /*4d10*/  FFMA R29, R21.reuse, R29, R20 ;  /* 0x0000001d151d7223 */ /* 0x040fe20000000014 */
[----:B------:R-:W2:Y:S01]  /*4d20*/  LDS.128 R36, [R8+0x2180] ;  /* 0x0021800008247984 */ /* 0x000ea20000000c00 */
[----:B------:R-:W-:Y:S01]  /*4d30*/  FFMA R21, R21, R25, R24 ;  /* 0x0000001915157223 */ /* 0x000fe20000000018 */
[C---:B------:R-:W-:Y:S01]  /*4d40*/  FFMA R20, R34.reuse, R30, R33 ;  /* 0x0000001e22147223 */ /* 0x040fe20000000021 */
[-C--:B------:R-:W-:Y:S01]  /*4d50*/  FFMA R34, R34, R26.reuse, R13 ;  /* 0x0000001a22227223 */ /* 0x080fe2000000000d */
[----:B------:R-:W3:Y:S01]  /*4d60*/  LDS.128 R52, [R8+0x2380] ;  /* 0x0023800008347984 */ /* 0x000ee20000000c00 */
[C---:B------:R-:W-:Y:S01]  /*4d70*/  FFMA R26, R22.reuse, R26, R21 ;  /* 0x0000001a161a7223 */ /* 0x040fe20000000015 */
        /* <DEDUP_REMOVED lines=10> */
[-C--:B------:R-:W-:Y:S01]  /*4e20*/  FFMA R40, R40, R44.reuse, R19 ;  /* 0x0000002c28287223 */ /* 0x080fe20000000013 */
[C---:B--2---:R-:W-:Y:S01]  /*4e30*/  FFMA R12, R36.reuse, R44, R15 ;  /* 0x0000002c240c7223 */ /* 0x044fe2000000000f */
[----:B------:R-:W-:Y:S01]  /*4e40*/  FFMA R36, R36, R48, R21 ;  /* 0x0000003024247223 */ /* 0x000fe20000000015 */
[C---:B------:R-:W-:Y:S01]  /*4e50*/  FFMA R15, R41.reuse, R49, R14 ;  /* 0x00000031290f7223 */ /* 0x040fe2000000000e */
[-C--:B------:R-:W-:Y:S01]  /*4e60*/  FFMA R41, R41, R45.reuse, R40 ;  /* 0x0000002d29297223 */ /* 0x080fe20000000028 */
[C---:B------:R-:W-:Y:S01]  /*4e70*/  FFMA R17, R37.reuse, R45, R12 ;  /* 0x0000002d25117223 */ /* 0x040fe2000000000c */
[C---:B---3--:R-:W-:Y:S01]  /*4e80*/  FFMA R24, R52.reuse, R44, R35 ;  /* 0x0000002c34187223 */ /* 0x048fe20000000023 */
        /* <DEDUP_REMOVED lines=193> */
[----:B------:R-:W-:Y:S01]  /*5aa0*/  FFMA R24, R32, R24, R47 ;  /* 0x0000001820187223 */ /* 0x000fe2000000002f */
[----:B------:R-:W-:Y:S01]  /*5ab0*/  FFMA R12, R18, R26, R39 ;  /* 0x0000001a120c7223 */ /* 0x000fe20000000027 */
[----:B------:R-:W1:Y:S01]  /*5ac0*/  LDS.128 R44, [R10+0x3e0] ;  /* 0x0003e0000a2c7984 */ /* 0x000e620000000c00 */
[C---:B------:R-:W-:Y:S01]  /*5ad0*/  FFMA R16, R14.reuse, R22, R41 ;  /* 0x000000160e107223 */ /* 0x040fe20000000029 */
[----:B------:R-:W-:Y:S01]  /*5ae0*/  FFMA R14, R14, R26, R13 ;  /* 0x0000001a0e0e7223 */ /* 0x000fe2000000000d */
[----:B------:R-:W-:Y:S01]  /*5af0*/  FFMA R20, R32, R20, R55 ;  /* 0x0000001420147223 */ /* 0x000fe20000000037 */
[----:B------:R-:W-:Y:S01]  /*5b00*/  LDS.128 R36, [R8+0x3e0] ;  /* 0x0003e00008247984 */ /* 0x000fe20000000c00 */
[C---:B------:R-:W-:Y:S01]  /*5b10*/  FFMA R13, R29.reuse, R21, R52 ;  /* 0x000000151d0d7223 */ /* 0x040fe20000000034 */
[----:B------:R-:W-:Y:S01]  /*5b20*/  FFMA R29, R29, R25, R28 ;  /* 0x000000191d1d7223 */ /* 0x000fe2000000001c */
[C---:B------:R-:W-:Y:S01]  /*5b30*/  FFMA R21, R33.reuse, R21, R20 ;  /* 0x0000001521157223 */ /* 0x040fe20000000014 */
[----:B------:R-:W2:Y:S01]  /*5b40*/  LDS.128 R40, [R10+0x1e0] ;  /* 0x0001e0000a287984 */ /* 0x000ea20000000c00 */
[-C--:B------:R-:W-:Y:S01]  /*5b50*/  FFMA R20, R30, R22.reuse, R13 ;  /* 0x000000161e147223 */ /* 0x080fe2000000000d */
[----:B------:R-:W-:Y:S01]  /*5b60*/  SEL R13, RZ, 0x10, P1 ;  /* 0x00000010ff0d7807 */ /* 0x000fe20000800000 */
[-C--:B------:R-:W-:Y:S01]  /*5b70*/  FFMA R18, R18, R22.reuse, R17 ;  /* 0x0000001612127223 */ /* 0x080fe20000000011 */
[----:B------:R-:W3:Y:S01]  /*5b80*/  LDS.128 R52, [R8+0x23e0] ;  /* 0x0023e00008347984 */ /* 0x000ee20000000c00 */
[----:B------:R-:W-:Y:S01]  /*5b90*/  FFMA R22, R34, R22, R21 ;  /* 0x0000001622167223 */ /* 0x000fe20000000015 */
[----:B------:R-:W-:Y:S01]  /*5ba0*/  FFMA R25, R33, R25, R24 ;  /* 0x0000001921197223 */ /* 0x000fe20000000018 */
[----:B------:R-:W-:Y:S01]  /*5bb0*/  SEL R13, R13, RZ, !P0 ;  /* 0x000000ff0d0d7207 */ /* 0x000fe20004000000 */
[----:B------:R-:W4:Y:S01]  /*5bc0*/  LDS.128 R56, [R8+0x1e0] ;  /* 0x0001e00008387984 */ /* 0x000f220000000c00 */
[C---:B------:R-:W-:Y:S01]  /*5bd0*/  FFMA R21, R15.reuse, R27, R14 ;  /* 0x0000001b0f157223 */ /* 0x040fe2000000000e */
[-C--:B------:R-:W-:Y:S01]  /*5be0*/  FFMA R30, R30, R26.reuse, R29 ;  /* 0x0000001a1e1e7223 */ /* 0x080fe2000000001d */
[----:B------:R-:W-:Y:S01]  /*5bf0*/  FFMA R15, R15, R23, R16 ;  /* 0x000000170f0f7223 */ /* 0x000fe20000000010 */
[----:B------:R-:W-:Y:S01]  /*5c00*/  FFMA R26, R34, R26, R25 ;  /* 0x0000001a221a7223 */ /* 0x000fe20000000019 */
[----:B------:R-:W-:Y:S01]  /*5c10*/  ISETP.NE.U32.AND P1, PT, R13, RZ, PT ;  /* 0x000000ff0d00720c */ /* 0x000fe20003f25070 */
[C---:B------:R-:W-:Y:S01]  /*5c20*/  FFMA R17, R19.reuse, R27, R12 ;  /* 0x0000001b13117223 */ /* 0x040fe2000000000c */
[----:B------:R-:W-:Y:S01]  /*5c30*/  FFMA R19, R19, R23, R18 ;  /* 0x0000001713137223 */ /* 0x000fe20000000012 */
[C---:B------:R-:W-:Y:S01]  /*5c40*/  FFMA R13, R31.reuse, R27, R30 ;  /* 0x0000001b1f0d7223 */ /* 0x040fe2000000001e */
[----:B------:R-:W-:Y:S01]  /*5c50*/  FFMA R31, R31, R23, R20 ;  /* 0x000000171f1f7223 */ /* 0x000fe20000000014 */
[C---:B------:R-:W-:Y:S01]  /*5c60*/  FFMA R27, R35.reuse, R27, R26 ;  /* 0x0000001b231b7223 */ /* 0x040fe2000000001a */
[----:B------:R-:W-:-:S02]  /*5c70*/  FFMA R23, R35, R23, R22 ;  /* 0x0000001723177223 */ /* 0x000fc40000000016 */
[----:B------:R-:W-:Y:S01]  /*5c80*/  LDS.128 R32, [R10+0x3f0] ;  /* 0x0003f0000a207984 */ /* 0x000fe20000000c00 */
[----:B-1----:R-:W-:Y:S01]  /*5c90*/  FFMA R12, R48, R44, R15 ;  /* 0x0000002c300c7223 */ /* 0x002fe2000000000f */
[C---:B--2---:R-:W-:Y:S01]  /*5ca0*/  FFMA R14, R36.reuse, R40, R17 ;  /* 0x00000028240e7223 */ /* 0x044fe20000000011 */
[----:B------:R-:W-:Y:S02]  /*5cb0*/  FFMA R36, R36, R44, R19 ;  /* 0x0000002c24247223 */ /* 0x000fe40000000013 */
[----:B------:R-:W-:Y:S01]  /*5cc0*/  FFMA R17, R49, R45, R12 ;  /* 0x0000002d31117223 */ /* 0x000fe2000000000c */
[----:B------:R-:W-:Y:S01]  /*5cd0*/  FFMA R48, R48, R40, R21 ;  /* 0x0000002830307223 */ /* 0x000fe20000000015 */
[C---:B---3--:R-:W-:Y:S01]  /*5ce0*/  FFMA R12, R52.reuse, R44, R31 ;  /* 0x0000002c340c7223 */ /* 0x048fe2000000001f */
[-C--:B------:R-:W-:Y:S01]  /*5cf0*/  FFMA R52, R52, R40.reuse, R13 ;  /* 0x0000002834347223 */ /* 0x080fe2000000000d */
[C---:B------:R-:W-:Y:S01]  /*5d00*/  FFMA R15, R37.reuse, R41, R14 ;  /* 0x00000029250f7223 */ /* 0x040fe2000000000e */
[-C--:B------:R-:W-:Y:S01]  /*5d10*/  FFMA R37, R37, R45.reuse, R36 ;  /* 0x0000002d25257223 */ /* 0x080fe20000000024 */
[C---:B----4-:R-:W-:Y:S01]  /*5d20*/  FFMA R40, R56.reuse, R40, R27 ;  /* 0x0000002838287223 */ /* 0x050fe2000000001b */
[----:B------:R-:W-:Y:S01]  /*5d30*/  FFMA R44, R56, R44, R23 ;  /* 0x0000002c382c7223 */ /* 0x000fe20000000017 */
[----:B------:R-:W-:Y:S01]  /*5d40*/  FFMA R13, R53, R45, R12 ;  /* 0x0000002d350d7223 */ /* 0x000fe2000000000c */
[-C--:B------:R-:W-:Y:S01]  /*5d50*/  FFMA R49, R49, R41.reuse, R48 ;  /* 0x0000002931317223 */ /* 0x080fe20000000030 */
[-C--:B------:R-:W-:Y:S01]  /*5d60*/  FFMA R53, R53, R41.reuse, R52 ;  /* 0x0000002935357223 */ /* 0x080fe20000000034 */
[C---:B------:R-:W-:Y:S01]  /*5d70*/  FFMA R36, R38.reuse, R42, R15 ;  /* 0x0000002a26247223 */ /* 0x040fe2000000000f */
[C---:B------:R-:W-:Y:S01]  /*5d80*/  FFMA R41, R57.reuse, R41, R40 ;  /* 0x0000002939297223 */ /* 0x040fe20000000028 */
[-C--:B------:R-:W-:Y:S01]  /*5d90*/  FFMA R38, R38, R46.reuse, R37 ;  /* 0x0000002e26267223 */ /* 0x080fe20000000025 */
[----:B------:R-:W-:Y:S01]  /*5da0*/  FFMA R45, R57, R45, R44 ;  /* 0x0000002d392d7223 */ /* 0x000fe2000000002c */
[----:B------:R-:W-:Y:S01]  /*5db0*/  IADD3 R40, P2, R62, UR4, RZ ;  /* 0x000000043e287c10 */ /* 0x000fe2000ff5e0ff */
[-C--:B------:R-:W-:Y:S01]  /*5dc0*/  FFMA R37, R50, R46.reuse, R17 ;  /* 0x0000002e32257223 */ /* 0x080fe20000000011 */
[----:B------:R-:W-:Y:S01]  /*5dd0*/  FFMA R44, R54, R46, R13 ;  /* 0x0000002e362c7223 */ /* 0x000fe2000000000d */
[-C--:B------:R-:W-:Y:S01]  /*5de0*/  FFMA R50, R50, R42.reuse, R49 ;  /* 0x0000002a32327223 */ /* 0x080fe20000000031 */
[-C--:B------:R-:W-:Y:S01]  /*5df0*/  FFMA R54, R54, R42.reuse, R53 ;  /* 0x0000002a36367223 */ /* 0x080fe20000000035 */
[C---:B------:R-:W-:Y:S01]  /*5e00*/  FFMA R42, R58.reuse, R42, R41 ;  /* 0x0000002a3a2a7223 */ /* 0x040fe20000000029 */
[----:B------:R-:W-:Y:S01]  /*5e10*/  IADD3.X R41, R61, UR5, RZ, P2, !PT ;  /* 0x000000053d297c10 */ /* 0x000fe200097fe4ff */
[----:B------:R-:W-:Y:S01]  /*5e20*/  LDS.128 R28, [R8+0x3f0] ;  /* 0x0003f000081c7984 */ /* 0x000fe20000000c00 */
[----:B------:R-:W-:Y:S01]  /*5e30*/  FFMA R46, R58, R46, R45 ;  /* 0x0000002e3a2e7223 */ /* 0x000fe2000000002d */
[-C--:B------:R-:W-:Y:S01]  /*5e40*/  FFMA R45, R39, R43.reuse, R36 ;  /* 0x0000002b272d7223 */ /* 0x080fe20000000024 */
[C---:B------:R-:W-:Y:S01]  /*5e50*/  FFMA R53, R51.reuse, R43, R50 ;  /* 0x0000002b33357223 */ /* 0x040fe20000000032 */
[----:B------:R-:W-:Y:S01]  /*5e60*/  LDS.128 R24, [R8+0x21f0] ;  /* 0x0021f00008187984 */ /* 0x000fe20000000c00 */
[-C--:B------:R-:W-:Y:S01]  /*5e70*/  FFMA R51, R51, R47.reuse, R37 ;  /* 0x0000002f33337223 */ /* 0x080fe20000000025 */
[----:B------:R-:W-:Y:S01]  /*5e80*/  FFMA R49, R39, R47, R38 ;  /* 0x0000002f27317223 */ /* 0x000fe20000000026 */
[C---:B------:R-:W-:Y:S01]  /*5e90*/  FFMA R39, R55.reuse, R43, R54 ;  /* 0x0000002b37277223 */ /* 0x040fe20000000036 */
[----:B------:R-:W-:Y:S01]  /*5ea0*/  LDS.128 R20, [R8+0x23f0] ;  /* 0x0023f00008147984 */ /* 0x000fe20000000c00 */
[-C--:B------:R-:W-:Y:S01]  /*5eb0*/  FFMA R55, R55, R47.reuse, R44 ;  /* 0x0000002f37377223 */ /* 0x080fe2000000002c */
[C---:B------:R-:W-:Y:S01]  /*5ec0*/  FFMA R47, R59.reuse, R47, R46 ;  /* 0x0000002f3b2f7223 */ /* 0x040fe2000000002e */
[----:B------:R-:W-:Y:S01]  /*5ed0*/  FFMA R43, R59, R43, R42 ;  /* 0x0000002b3b2b7223 */ /* 0x000fe2000000002a */
[----:B------:R-:W-:Y:S04]  /*5ee0*/  LDS.128 R12, [R8+0x1f0] ;  /* 0x0001f000080c7984 */ /* 0x000fe80000000c00 */
[----:B------:R-:W1:Y:S04]  /*5ef0*/  LDS.128 R16, [R10+0x1f0] ;  /* 0x0001f0000a107984 */ /* 0x000e680000000c00 */
[----:B------:R-:W-:Y:S06]  /*5f00*/  BAR.SYNC 0x0 ;  /* 0x0000000000007b1d */ /* 0x000fec0000000000 */
[----:B------:R-:W-:Y:S01]  /*5f10*/  @!PT LDS RZ, [RZ] ;  /* 0x00000000fffff984 */ /* 0x000fe20000000800 */
[----:B------:R-:W-:Y:S01]  /*5f20*/  @!PT LDS RZ, [RZ] ;  /* 0x00000000fffff984 */ /* 0x000fe20000000800 */
[----:B------:R-:W-:Y:S01]  /*5f30*/  @!PT LDS RZ, [RZ] ;  /* 0x00000000fffff984 */ /* 0x000fe20000000800 */
[----:B------:R2:W-:Y:S02]  /*5f40*/  LDGSTS.E.BYPASS.128 [R60], [R40.64], P1 ;  /* 0x00000000283c7fae */ /* 0x0005e40008901c46 */
[----:B--2---:R-:W-:-:S04]  /*5f50*/  IADD3 R40, P2, R64, UR4, RZ ;  /* 0x0000000440287c10 */ /* 0x004fc8000ff5e0ff */
[----:B------:R-:W-:-:S05]  /*5f60*/  IADD3.X R41, R63, UR5, RZ, P2, !PT ;  /* 0x000000053f297c10 */ /* 0x000fca00097fe4ff */
[----:B------:R2:W-:Y:S01]  /*5f70*/  LDGSTS.E.BYPASS.128 [R11], [R40.64], P1 ;  /* 0x00000000280b7fae */ /* 0x0005e20008901c46 */
[C---:B-1----:R-:W-:Y:S01]  /*5f80*/  FFMA R10, R24.reuse, R16, R53 ;  /* 0x00000010180a7223 */ /* 0x042fe20000000035 */
[----:B------:R-:W-:Y:S01]  /*5f90*/  FFMA R24, R24, R32, R51 ;  /* 0x0000002018187223 */ /* 0x000fe20000000033 */
[----:B------:R-:W-:Y:S01]  /*5fa0*/  FFMA R38, R28, R16, R45 ;  /* 0x000000101c267223 */ /* 0x000fe2000000002d */
[----:B--2---:R-:W-:Y:S01]  /*5fb0*/  IADD3 R40, P2, R66, UR4, RZ ;  /* 0x0000000442287c10 */ /* 0x004fe2000ff5e0ff */
[C---:B------:R-:W-:Y:S01]  /*5fc0*/  FFMA R45, R25.reuse, R17, R10 ;  /* 0x00000011192d7223 */ /* 0x040fe2000000000a */
[----:B------:R-:W-:Y:S01]  /*5fd0*/  FFMA R25, R25, R33, R24 ;  /* 0x0000002119197223 */ /* 0x000fe20000000018 */
[----:B------:R-:W-:Y:S01]  /*5fe0*/  FFMA R28, R28, R32, R49 ;  /* 0x000000201c1c7223 */ /* 0x000fe20000000031 */
[----:B------:R-:W-:Y:S01]  /*5ff0*/  IADD3.X R41, R65, UR5, RZ, P2, !PT ;  /* 0x0000000541297c10 */ /* 0x000fe200097fe4ff */
[C---:B------:R-:W-:Y:S01]  /*6000*/  FFMA R24, R26.reuse, R18, R45 ;  /* 0x000000121a187223 */ /* 0x040fe2000000002d */
[----:B------:R-:W-:-:S03]  /*6010*/  FFMA R10, R26, R34, R25 ;  /* 0x000000221a0a7223 */ /* 0x000fc60000000019 */
[----:B------:R1:W-:Y:S01]  /*6020*/  LDGSTS.E.BYPASS.128 [R0], [R40.64], P1 ;  /* 0x0000000028007fae */ /* 0x0003e20008901c46 */
[C---:B------:R-:W-:Y:S01]  /*6030*/  FFMA R26, R27.reuse, R19, R24 ;  /* 0x000000131b1a7223 */ /* 0x040fe20000000018 */
[----:B------:R-:W-:Y:S01]  /*6040*/  FFMA R27, R27, R35, R10 ;  /* 0x000000231b1b7223 */ /* 0x000fe2000000000a */
[C---:B------:R-:W-:Y:S01]  /*6050*/  FFMA R10, R20.reuse, R32, R55 ;  /* 0x00000020140a7223 */ /* 0x040fe20000000037 */
[----:B------:R-:W-:Y:S01]  /*6060*/  FFMA R20, R20, R16, R39 ;  /* 0x0000001014147223 */ /* 0x000fe20000000027 */
[C---:B------:R-:W-:Y:S01]  /*6070*/  FFMA R32, R12.reuse, R32, R47 ;  /* 0x000000200c207223 */ /* 0x040fe2000000002f */
[----:B------:R-:W-:Y:S02]  /*6080*/  FFMA R12, R12, R16, R43 ;  /* 0x000000100c0c7223 */ /* 0x000fe4000000002b */
[C---:B------:R-:W-:Y:S01]  /*6090*/  FFMA R25, R21.reuse, R17, R20 ;  /* 0x0000001115197223 */ /* 0x040fe20000000014 */
[----:B------:R-:W-:Y:S01]  /*60a0*/  FFMA R21, R21, R33, R10 ;  /* 0x0000002115157223 */ /* 0x000fe2000000000a */
[----:B-1----:R-:W-:-:S03]  /*60b0*/  IADD3 R40, P2, R68, UR4, RZ ;  /* 0x0000000444287c10 */ /* 0x002fc6000ff5e0ff */
[C---:B------:R-:W-:Y:S01]  /*60c0*/  FFMA R10, R22.reuse, R34, R21 ;  /* 0x00000022160a7223 */ /* 0x040fe20000000015 */
[----:B------:R-:W-:Y:S01]  /*60d0*/  FFMA R22, R22, R18, R25 ;  /* 0x0000001216167223 */ /* 0x000fe20000000019 */
[----:B------:R-:W-:-:S03]  /*60e0*/  IADD3.X R41, R67, UR5, RZ, P2, !PT ;  /* 0x0000000543297c10 */ /* 0x000fc600097fe4ff */
[C---:B------:R-:W-:Y:S01]  /*60f0*/  FFMA R22, R23.reuse, R19, R22 ;  /* 0x0000001317167223 */ /* 0x040fe20000000016 */
[----:B------:R-:W-:Y:S01]  /*6100*/  FFMA R23, R23, R35, R10 ;  /* 0x0000002317177223 */ /* 0x000fe2000000000a */
[----:B------:R1:W-:Y:S02]  /*6110*/  LDGSTS.E.BYPASS.128 [R2], [R40.64], P1 ;  /* 0x0000000028027fae */ /* 0x0003e40008901c46 */
[----:B-1----:R-:W-:-:S04]  /*6120*/  IADD3 R40, P2, R70, UR4, RZ ;  /* 0x0000000446287c10 */ /* 0x002fc8000ff5e0ff */
[----:B------:R-:W-:-:S05]  /*6130*/  IADD3.X R41, R69, UR5, RZ, P2, !PT ;  /* 0x0000000545297c10 */ /* 0x000fca00097fe4ff */
        /* <DEDUP_REMOVED lines=9> */
[----:B------:R1:W-:Y:S04]  /*61d0*/  LDGSTS.E.BYPASS.128 [R6], [R40.64], P1 ;  /* 0x0000000028067fae */ /* 0x0003e80008901c46 */
[----:B------:R-:W0:Y:S01]  /*61e0*/  LDGDEPBAR ;  /* 0x00000000000079af */ /* 0x000e220000000000 */
[----:B-1----:R-:W-:-:S04]  /*61f0*/  IADD3 R40, P2, R78, UR4, RZ ;  /* 0x000000044e287c10 */ /* 0x002fc8000ff5e0ff */
[----:B------:R-:W-:-:S05]  /*6200*/  IADD3.X R41, R77, UR5, RZ, P2, !PT ;  /* 0x000000054d297c10 */ /* 0x000fca00097fe4ff */
[----:B------:R1:W-:Y:S02]  /*6210*/  LDGSTS.E.BYPASS.128 [R60+0x4000], [R40.64], P1 ;  /* 0x04000000283c7fae */ /* 0x0003e40008901c46 */
        /* <DEDUP_REMOVED lines=16> */
[----:B------:R-:W-:Y:S02]  /*6320*/  IADD3.X R41, R89, UR5, RZ, P2, !PT ;  /* 0x0000000559297c10 */ /* 0x000fe400097fe4ff */
[----:B------:R-:W-:Y:S01]  /*6330*/  IADD3 R36, P2, R92, UR4, RZ ;  /* 0x000000045c247c10 */ /* 0x000fe2000ff5e0ff */
[----:B------:R-:W-:Y:S02]  /*6340*/  UIADD3 UR4, UP0, UR4, 0x200, URZ ;  /* 0x0000020004047890 */ /* 0x000fe4000ff1e03f */
[----:B------:R1:W-:Y:S01]  /*6350*/  LDGSTS.E.BYPASS.128 [R5+0x4000], [R40.64], P1 ;  /* 0x0400000028057fae */ /* 0x0003e20008901c46 */
[----:B------:R-:W-:Y:S01]  /*6360*/  IADD3.X R37, R91, UR5, RZ, P2, !PT ;  /* 0x000000055b257c10 */ /* 0x000fe200097fe4ff */
[----:B------:R-:W-:-:S04]  /*6370*/  UIADD3.X UR5, URZ, UR5, URZ, UP0, !UPT ;  /* 0x000000053f057290 */ /* 0x000fc800087fe43f */
[----:B------:R2:W-:Y:S04]  /*6380*/  LDGSTS.E.BYPASS.128 [R6+0x4000], [R36.64], P1 ;  /* 0x0400000024067fae */ /* 0x0005e80008901c46 */
[----:B------:R-:W0:Y:S01]  /*6390*/  LDGDEPBAR ;  /* 0x00000000000079af */ /* 0x000e220000000000 */
[C---:B-1----:R-:W-:Y:S01]  /*63a0*/  FFMA R41, R29.reuse, R17, R38 ;  /* 0x000000111d297223 */ /* 0x042fe20000000026 */
[-C--:B------:R-:W-:Y:S01]  /*63b0*/  FFMA R29, R29, R33.reuse, R28 ;  /* 0x000000211d1d7223 */ /* 0x080fe2000000001c */
[C---:B------:R-:W-:Y:S01]  /*63c0*/  FFMA R33, R13.reuse, R33, R32 ;  /* 0x000000210d217223 */ /* 0x040fe20000000020 */
[----:B------:R-:W-:Y:S02]  /*63d0*/  FFMA R13, R13, R17, R12 ;  /* 0x000000110d0d7223 */ /* 0x000fe4000000000c */
[C---:B------:R-:W-:Y:S01]  /*63e0*/  FFMA R28, R30.reuse, R34, R29 ;  /* 0x000000221e1c7223 */ /* 0x040fe2000000001d */
[-C--:B--2---:R-:W-:Y:S01]  /*63f0*/  FFMA R36, R30, R18.reuse, R41 ;  /* 0x000000121e247223 */ /* 0x084fe20000000029 */
[C---:B------:R-:W-:Y:S01]  /*6400*/  FFMA R18, R14.reuse, R18, R13 ;  /* 0x000000120e127223 */ /* 0x040fe2000000000d */
[----:B------:R-:W-:-:S02]  /*6410*/  FFMA R14, R14, R34, R33 ;  /* 0x000000220e0e7223 */ /* 0x000fc40000000021 */
[C---:B------:R-:W-:Y:S01]  /*6420*/  FFMA R30, R31.reuse, R19, R36 ;  /* 0x000000131f1e7223 */ /* 0x040fe20000000024 */
[-C--:B------:R-:W-:Y:S01]  /*6430*/  FFMA R31, R31, R35.reuse, R28 ;  /* 0x000000231f1f7223 */ /* 0x080fe2000000001c */
[C---:B------:R-:W-:Y:S01]  /*6440*/  FFMA R35, R15.reuse, R35, R14 ;  /* 0x000000230f237223 */ /* 0x040fe2000000000e */
[----:B------:R-:W-:Y:S01]  /*6450*/  FFMA R34, R15, R19, R18 ;  /* 0x000000130f227223 */ /* 0x000fe20000000012 */
[----:B------:R-:W-:-:S04]  /*6460*/  DEPBAR.LE SB0, 0x0 ;  /* 0x000080000000791a */ /* 0x000fc80000000000 */
[----:B------:R-:W-:Y:S06]  /*6470*/  BAR.SYNC 0x0 ;  /* 0x0000000000007b1d */ /* 0x000fec0000000000 */
[----:B------:R-:W-:Y:S01]  /*6480*/  @P0 CALL.REL.NOINC `(.L_x_0) ;  /* 0x0000001000000944 */ /* 0x000fe20003c00000 */
[----:B------:R-:W-:Y:S05]  /*6490*/  BRA `(.L_x_1) ;  /* 0xffffafc000007947 */ /* 0x000fea000383ffff */
.L_x_0:
[----:B------:R-:W2:Y:S01]  /*64a0*/  LDL.LU R56, [R1] ;  /* 0x0000000001387983 */ /* 0x000ea20000300800 */
[----:B------:R-:W-:-:S04]  /*64b0*/  DEPBAR.LE SB0, 0x0 ;  /* 0x000080000000791a */ /* 0x000fc80000000000 */
[----:B------:R-:W3:Y:S01]  /*64c0*/  LDL.LU R48, [R1+0x4] ;  /* 0x0000040001307983 */ /* 0x000ee20000300800 */
[----:B------:R-:W-:-:S03]  /*64d0*/  MOV R7, 0x4 ;  /* 0x0000000400077802 */ /* 0x000fc60000000f00 */
[----:B------:R-:W1:Y:S02]  /*64e0*/  S2R R2, SR_TID.X ;  /* 0x0000000000027919 */ /* 0x000e640000002100 */
[--C-:B-1----:R-:W-:Y:S02]  /*64f0*/  SHF.R.U32.HI R0, RZ, 0x3, R2.reuse ;  /* 0x00000003ff007819 */ /* 0x102fe40000011602 */
[----:B------:R-:W-:Y:S02]  /*6500*/  SHF.R.U32.HI R3, RZ, 0x3, R2 ;  /* 0x00000003ff037819 */ /* 0x000fe40000011602 */
[----:B------:R-:W-:Y:S02]  /*6510*/  LOP3.LUT R0, R0, 0xe, RZ, 0xc0, !PT ;  /* 0x0000000e00007812 */ /* 0x000fe400078ec0ff */
[----:B------:R-:W-:Y:S02]  /*6520*/  SHF.L.U32 R2, R2, 0x2, RZ ;  /* 0x0000000202027819 */ /* 0x000fe400000006ff */
[----:B------:R-:W-:Y:S01]  /*6530*/  SGXT.U32 R3, R3, 0x4 ;  /* 0x000000040303781a */ /* 0x000fe20000000000 */
[----:B------:R-:W-:Y:S01]  /*6540*/  IMAD R9, R0, 0x24, R9 ;  /* 0x0000002400097824 */ /* 0x000fe200078e0209 */
[----:B------:R-:W-:Y:S01]  /*6550*/  LOP3.LUT R0, R2, 0x1c, RZ, 0xc0, !PT ;  /* 0x0000001c02007812 */ /* 0x000fe200078ec0ff */
[----:B------:R-:W-:Y:S06]  /*6560*/  BAR.SYNC 0x0 ;  /* 0x0000000000007b1d */ /* 0x000fec0000000000 */
[----:B------:R-:W-:Y:S01]  /*6570*/  IMAD R4, R3, 0x24, R0 ;  /* 0x0000002403047824 */ /* 0x000fe200078e0200 */
[----:B------:R-:W-:Y:S04]  /*6580*/  STS.64 [R9.X4], R34 ;  /* 0x0000002209007388 */ /* 0x000fe80000004a00 */
[----:B------:R-:W-:Y:S04]  /*6590*/  STS.64 [R9.X4+0x90], R30 ;  /* 0x0000901e09007388 */ /* 0x000fe80000004a00 */
[----:B------:R-:W-:Y:S06]  /*65a0*/  BAR.SYNC 0x0 ;  /* 0x0000000000007b1d */ /* 0x000fec0000000000 */
[----:B------:R-:W1:Y:S04]  /*65b0*/  LDS.128 R12, [R4.X4] ;  /* 0x00000000040c7984 */ /* 0x000e680000004c00 */
[----:B------:R-:W-:Y:S06]  /*65c0*/  BAR.SYNC 0x0 ;  /* 0x0000000000007b1d */ /* 0x000fec0000000000 */
[----:B------:R-:W-:Y:S04]  /*65d0*/  STS.64 [R9.X4], R26 ;  /* 0x0000001a09007388 */ /* 0x000fe80000004a00 */
[----:B------:R-:W-:Y:S04]  /*65e0*/  STS.64 [R9.X4+0x90], R22 ;  /* 0x0000901609007388 */ /* 0x000fe80000004a00 */
[----:B------:R-:W-:Y:S06]  /*65f0*/  BAR.SYNC 0x0 ;  /* 0x0000000000007b1d */ /* 0x000fec0000000000 */
[----:B--2---:R-:W-:-:S04]  /*6600*/  LOP3.LUT R5, R56, 0x1c, R2, 0xf8, !PT ;  /* 0x0000001c38057812 */ /* 0x004fc800078ef802 */
[----:B------:R-:W-:Y:S02]  /*6610*/  ISETP.GE.AND P0, PT, R5, 0x100, PT ;  /* 0x000001000500780c */ /* 0x000fe40003f06270 */
[C---:B---3--:R-:W-:Y:S02]  /*6620*/  LOP3.LUT R0, R48.reuse, 0x10, RZ, 0xfc, !PT ;  /* 0x0000001030007812 */ /* 0x048fe400078efcff */
[----:B------:R-:W-:Y:S02]  /*6630*/  ISETP.LT.AND P1, PT, R48, c[0x0][0x178], !P0 ;  /* 0x00005e0030007a0c */ /* 0x000fe40004721270 */
[----:B------:R-:W-:Y:S02]  /*6640*/  ISETP.LT.AND P0, PT, R0, c[0x0][0x178], !P0 ;  /* 0x00005e0000007a0c */ /* 0x000fe40004701270 */
[----:B------:R-:W-:-:S05]  /*6650*/  LEA R2, R48, R5, 0x8 ;  /* 0x0000000530027211 */ /* 0x000fca00078e40ff */
[----:B------:R-:W-:-:S05]  /*6660*/  IMAD.WIDE R2, R2, R7, c[0x0][0x170] ;  /* 0x00005c0002027625 */ /* 0x000fca00078e0207 */
[----:B-1----:R1:W-:Y:S01]  /*6670*/  @P1 STG.E.128 [R2.64], R12 ;  /* 0x0000000c02001986 */ /* 0x0023e2000c101d06 */
[----:B------:R-:W-:Y:S05]  /*6680*/  @!P0 EXIT ;  /* 0x000000000000894d */ /* 0x000fea0003800000 */
[----:B------:R-:W2:Y:S01]  /*6690*/  LDS.128 R8, [R4.X4] ;  /* 0x0000000004087984 */ /* 0x000ea20000004c00 */
[----:B-1----:R-:W-:-:S05]  /*66a0*/  LEA R2, R0, R5, 0x8 ;  /* 0x0000000500027211 */ /* 0x002fca00078e40ff */
[----:B------:R-:W-:-:S05]  /*66b0*/  IMAD.WIDE R2, R2, R7, c[0x0][0x170] ;  /* 0x00005c0002027625 */ /* 0x000fca00078e0207 */
[----:B--2---:R-:W-:Y:S01]  /*66c0*/  STG.E.128 [R2.64], R8 ;  /* 0x0000000802007986 */ /* 0x004fe2000c101d06 */
[----:B------:R-:W-:Y:S05]  /*66d0*/  EXIT ;  /* 0x000000000000794d */ /* 0x000fea0003800000 */
.L_x_2:
[----:B------:R-:W-:-:S00]  /*66e0*/  BRA `(.L_x_2) ;  /* 0xfffffff000007947 */ /* 0x000fc0000383ffff */
[----:B------:R-:W-:-:S00]  /*66f0*/  NOP ;  /* 0x0000000000007918 */ /* 0x000fc00000000000 */
        /* <DEDUP_REMOVED lines=8> */
.L_x_3:


//--------------------- .nv.shared.triton_mm      --------------------------
	.section	.nv.shared.triton_mm,"aw",@nobits
	.align	16
